//
// Generated by NVIDIA NVVM Compiler
//
// Compiler Build ID: CL-36424714
// Cuda compilation tools, release 13.0, V13.0.88
// Based on NVVM 20.0.0
//

.version 9.0
.target sm_100
.address_size 64

	// .globl	_Z13CalculateTheDiPfS_S_S_S_S_
.func  (.param .b64 func_retval0) __internal_accurate_pow
(
	.param .b64 __internal_accurate_pow_param_0
)
;

.visible .entry _Z13CalculateTheDiPfS_S_S_S_S_(
	.param .u32 _Z13CalculateTheDiPfS_S_S_S_S__param_0,
	.param .u64 .ptr .align 1 _Z13CalculateTheDiPfS_S_S_S_S__param_1,
	.param .u64 .ptr .align 1 _Z13CalculateTheDiPfS_S_S_S_S__param_2,
	.param .u64 .ptr .align 1 _Z13CalculateTheDiPfS_S_S_S_S__param_3,
	.param .u64 .ptr .align 1 _Z13CalculateTheDiPfS_S_S_S_S__param_4,
	.param .u64 .ptr .align 1 _Z13CalculateTheDiPfS_S_S_S_S__param_5,
	.param .u64 .ptr .align 1 _Z13CalculateTheDiPfS_S_S_S_S__param_6
)
{
	.reg .pred 	%p<63>;
	.reg .b32 	%r<234>;
	.reg .b32 	%f<484>;
	.reg .b64 	%rd<138>;
	.reg .b64 	%fd<26>;

	ld.param.u32 	%r68, [_Z13CalculateTheDiPfS_S_S_S_S__param_0];
	ld.param.u64 	%rd13, [_Z13CalculateTheDiPfS_S_S_S_S__param_1];
	ld.param.u64 	%rd11, [_Z13CalculateTheDiPfS_S_S_S_S__param_2];
	ld.param.u64 	%rd14, [_Z13CalculateTheDiPfS_S_S_S_S__param_3];
	ld.param.u64 	%rd15, [_Z13CalculateTheDiPfS_S_S_S_S__param_5];
	ld.param.u64 	%rd12, [_Z13CalculateTheDiPfS_S_S_S_S__param_6];
	cvta.to.global.u64 	%rd1, %rd14;
	cvta.to.global.u64 	%rd16, %rd12;
	cvta.to.global.u64 	%rd17, %rd11;
	cvta.to.global.u64 	%rd18, %rd15;
	cvta.to.global.u64 	%rd19, %rd13;
	mov.u32 	%r69, %nctaid.x;
	mov.u32 	%r70, %ctaid.x;
	mov.u32 	%r71, %ctaid.y;
	mov.u32 	%r72, %tid.x;
	mov.u32 	%r73, %tid.y;
	mad.lo.s32 	%r74, %r71, %r69, %r70;
	shl.b32 	%r75, %r73, 4;
	add.s32 	%r76, %r75, %r72;
	shl.b32 	%r77, %r74, 8;
	add.s32 	%r78, %r76, %r77;
	mov.f64 	%fd1, 0d4000000000000000;
	{
	.reg .b32 %temp; 
	mov.b64 	{%temp, %r79}, %fd1;
	}
	{ // callseq 0, 0
	.param .b64 param0;
	st.param.f64 	[param0], 0d4000000000000000;
	.param .b64 retval0;
	call.uni (retval0), 
	__internal_accurate_pow, 
	(
	param0
	);
	ld.param.f64 	%fd2, [retval0];
	} // callseq 0
	setp.lt.s32 	%p1, %r79, 0;
	and.b32  	%r80, %r79, -1048576;
	setp.eq.s32 	%p2, %r80, -1085276160;
	neg.f64 	%fd4, %fd2;
	selp.f64 	%fd5, %fd4, %fd2, %p2;
	cvt.rzi.s32.f64 	%r1, %fd5;
	add.s32 	%r2, %r1, -1;
	div.s32 	%r3, %r78, %r2;
	mul.lo.s32 	%r81, %r3, %r2;
	sub.s32 	%r4, %r78, %r81;
	sub.s32 	%r82, 2, %r68;
	cvt.rn.f64.s32 	%fd6, %r82;
	{
	.reg .b32 %temp; 
	mov.b64 	{%temp, %r83}, %fd6;
	}
	shr.u32 	%r84, %r83, 20;
	and.b32  	%r85, %r84, 2047;
	add.s32 	%r86, %r85, -1012;
	mov.b64 	%rd20, %fd6;
	shl.b64 	%rd21, %rd20, %r86;
	setp.eq.s64 	%p3, %rd21, -9223372036854775808;
	{ // callseq 1, 0
	.param .b64 param0;
	st.param.f64 	[param0], %fd6;
	.param .b64 retval0;
	call.uni (retval0), 
	__internal_accurate_pow, 
	(
	param0
	);
	ld.param.f64 	%fd7, [retval0];
	} // callseq 1
	neg.f64 	%fd9, %fd7;
	selp.f64 	%fd10, %fd9, %fd7, %p3;
	selp.f64 	%fd11, %fd10, %fd7, %p1;
	setp.eq.s32 	%p4, %r68, 2;
	selp.f64 	%fd12, 0d3FF0000000000000, %fd11, %p4;
	cvt.rzi.s32.f64 	%r5, %fd12;
	mov.f64 	%fd13, 0d4008000000000000;
	{
	.reg .b32 %temp; 
	mov.b64 	{%temp, %r87}, %fd13;
	}
	and.b32  	%r89, %r87, 2146435072;
	setp.eq.s32 	%p5, %r89, 1073741824;
	{ // callseq 2, 0
	.param .b64 param0;
	st.param.f64 	[param0], 0d4008000000000000;
	.param .b64 retval0;
	call.uni (retval0), 
	__internal_accurate_pow, 
	(
	param0
	);
	ld.param.f64 	%fd14, [retval0];
	} // callseq 2
	neg.f64 	%fd16, %fd14;
	selp.f64 	%fd17, %fd16, %fd14, %p5;
	selp.f64 	%fd18, %fd17, %fd14, %p1;
	cvt.rzi.s32.f64 	%r6, %fd18;
	sub.s32 	%r90, 4, %r68;
	cvt.rn.f64.s32 	%fd19, %r90;
	{
	.reg .b32 %temp; 
	mov.b64 	{%temp, %r91}, %fd19;
	}
	shr.u32 	%r92, %r91, 20;
	and.b32  	%r93, %r92, 2047;
	add.s32 	%r94, %r93, -1012;
	mov.b64 	%rd23, %fd19;
	shl.b64 	%rd24, %rd23, %r94;
	setp.eq.s64 	%p6, %rd24, -9223372036854775808;
	{ // callseq 3, 0
	.param .b64 param0;
	st.param.f64 	[param0], %fd19;
	.param .b64 retval0;
	call.uni (retval0), 
	__internal_accurate_pow, 
	(
	param0
	);
	ld.param.f64 	%fd20, [retval0];
	} // callseq 3
	neg.f64 	%fd22, %fd20;
	selp.f64 	%fd23, %fd22, %fd20, %p6;
	selp.f64 	%fd24, %fd23, %fd20, %p1;
	setp.eq.s32 	%p7, %r68, 4;
	selp.f64 	%fd25, 0d3FF0000000000000, %fd24, %p7;
	cvt.rzi.s32.f64 	%r7, %fd25;
	and.b32  	%r95, %r68, 1;
	setp.eq.b32 	%p8, %r95, 1;
	selp.b64 	%rd2, %rd19, %rd18, %p8;
	selp.b64 	%rd3, %rd17, %rd16, %p8;
	selp.b64 	%rd4, %rd18, %rd19, %p8;
	mul.lo.s32 	%r96, %r2, %r2;
	setp.ge.u32 	%p9, %r78, %r96;
	@%p9 bra 	$L__BB0_70;
	setp.lt.s32 	%p10, %r1, 2;
	mov.f32 	%f450, 0f00000000;
	@%p10 bra 	$L__BB0_13;
	mul.lo.s32 	%r8, %r2, %r3;
	add.s32 	%r98, %r1, -2;
	and.b32  	%r9, %r2, 7;
	setp.lt.u32 	%p11, %r98, 7;
	mov.f32 	%f450, 0f00000000;
	mov.b32 	%r211, 0;
	@%p11 bra 	$L__BB0_5;
	and.b32  	%r211, %r2, -8;
	mov.f32 	%f450, 0f00000000;
	mov.b32 	%r214, 0;
	mul.wide.s32 	%rd30, %r2, 4;
$L__BB0_4:
	.pragma "nounroll";
	add.s32 	%r100, %r214, %r8;
	mul.wide.s32 	%rd26, %r100, 4;
	add.s64 	%rd27, %rd2, %rd26;
	ld.global.f32 	%f71, [%rd27];
	mad.lo.s32 	%r101, %r214, %r2, %r4;
	mul.wide.s32 	%rd28, %r101, 4;
	add.s64 	%rd29, %rd2, %rd28;
	ld.global.f32 	%f72, [%rd29];
	fma.rn.f32 	%f73, %f71, %f72, %f450;
	ld.global.f32 	%f74, [%rd27+4];
	add.s64 	%rd31, %rd29, %rd30;
	ld.global.f32 	%f75, [%rd31];
	fma.rn.f32 	%f76, %f74, %f75, %f73;
	ld.global.f32 	%f77, [%rd27+8];
	add.s64 	%rd32, %rd31, %rd30;
	ld.global.f32 	%f78, [%rd32];
	fma.rn.f32 	%f79, %f77, %f78, %f76;
	ld.global.f32 	%f80, [%rd27+12];
	add.s64 	%rd33, %rd32, %rd30;
	ld.global.f32 	%f81, [%rd33];
	fma.rn.f32 	%f82, %f80, %f81, %f79;
	ld.global.f32 	%f83, [%rd27+16];
	add.s64 	%rd34, %rd33, %rd30;
	ld.global.f32 	%f84, [%rd34];
	fma.rn.f32 	%f85, %f83, %f84, %f82;
	ld.global.f32 	%f86, [%rd27+20];
	add.s64 	%rd35, %rd34, %rd30;
	ld.global.f32 	%f87, [%rd35];
	fma.rn.f32 	%f88, %f86, %f87, %f85;
	ld.global.f32 	%f89, [%rd27+24];
	add.s64 	%rd36, %rd35, %rd30;
	ld.global.f32 	%f90, [%rd36];
	fma.rn.f32 	%f91, %f89, %f90, %f88;
	ld.global.f32 	%f92, [%rd27+28];
	add.s64 	%rd37, %rd36, %rd30;
	ld.global.f32 	%f93, [%rd37];
	fma.rn.f32 	%f450, %f92, %f93, %f91;
	add.s32 	%r214, %r214, 8;
	setp.eq.s32 	%p12, %r214, %r211;
	@%p12 bra 	$L__BB0_5;
	bra.uni 	$L__BB0_4;
$L__BB0_5:
	setp.eq.s32 	%p13, %r9, 0;
	@%p13 bra 	$L__BB0_13;
	and.b32  	%r12, %r2, 3;
	setp.lt.u32 	%p14, %r9, 4;
	@%p14 bra 	$L__BB0_8;
	add.s32 	%r102, %r211, %r8;
	mul.wide.s32 	%rd38, %r102, 4;
	add.s64 	%rd39, %rd2, %rd38;
	ld.global.f32 	%f95, [%rd39];
	mad.lo.s32 	%r103, %r211, %r2, %r4;
	mul.wide.s32 	%rd40, %r103, 4;
	add.s64 	%rd41, %rd2, %rd40;
	ld.global.f32 	%f96, [%rd41];
	fma.rn.f32 	%f97, %f95, %f96, %f450;
	ld.global.f32 	%f98, [%rd39+4];
	mul.wide.s32 	%rd42, %r2, 4;
	add.s64 	%rd43, %rd41, %rd42;
	ld.global.f32 	%f99, [%rd43];
	fma.rn.f32 	%f100, %f98, %f99, %f97;
	ld.global.f32 	%f101, [%rd39+8];
	add.s64 	%rd44, %rd43, %rd42;
	ld.global.f32 	%f102, [%rd44];
	fma.rn.f32 	%f103, %f101, %f102, %f100;
	ld.global.f32 	%f104, [%rd39+12];
	add.s64 	%rd45, %rd44, %rd42;
	ld.global.f32 	%f105, [%rd45];
	fma.rn.f32 	%f450, %f104, %f105, %f103;
	add.s32 	%r211, %r211, 4;
$L__BB0_8:
	setp.eq.s32 	%p15, %r12, 0;
	@%p15 bra 	$L__BB0_13;
	setp.eq.s32 	%p16, %r12, 1;
	@%p16 bra 	$L__BB0_11;
	add.s32 	%r104, %r211, %r8;
	mul.wide.s32 	%rd46, %r104, 4;
	add.s64 	%rd47, %rd2, %rd46;
	ld.global.f32 	%f107, [%rd47];
	mad.lo.s32 	%r105, %r211, %r2, %r4;
	mul.wide.s32 	%rd48, %r105, 4;
	add.s64 	%rd49, %rd2, %rd48;
	ld.global.f32 	%f108, [%rd49];
	fma.rn.f32 	%f109, %f107, %f108, %f450;
	ld.global.f32 	%f110, [%rd47+4];
	mul.wide.s32 	%rd50, %r2, 4;
	add.s64 	%rd51, %rd49, %rd50;
	ld.global.f32 	%f111, [%rd51];
	fma.rn.f32 	%f450, %f110, %f111, %f109;
	add.s32 	%r211, %r211, 2;
$L__BB0_11:
	and.b32  	%r106, %r2, 1;
	setp.eq.b32 	%p17, %r106, 1;
	not.pred 	%p18, %p17;
	@%p18 bra 	$L__BB0_13;
	add.s32 	%r107, %r211, %r8;
	mul.wide.s32 	%rd52, %r107, 4;
	add.s64 	%rd53, %rd2, %rd52;
	ld.global.f32 	%f112, [%rd53];
	mad.lo.s32 	%r108, %r211, %r2, %r4;
	mul.wide.s32 	%rd54, %r108, 4;
	add.s64 	%rd55, %rd2, %rd54;
	ld.global.f32 	%f113, [%rd55];
	fma.rn.f32 	%f450, %f112, %f113, %f450;
$L__BB0_13:
	setp.lt.s32 	%p19, %r1, 2;
	mov.f32 	%f459, 0f00000000;
	@%p19 bra 	$L__BB0_25;
	add.s32 	%r110, %r1, -2;
	setp.lt.u32 	%p20, %r110, 7;
	mov.f32 	%f459, 0f00000000;
	mov.b32 	%r216, 0;
	@%p20 bra 	$L__BB0_17;
	mov.f32 	%f459, 0f00000000;
	mov.b32 	%r215, 0;
	mul.wide.s32 	%rd60, %r2, 4;
	and.b32  	%r216, %r2, -8;
$L__BB0_16:
	.pragma "nounroll";
	mad.lo.s32 	%r112, %r2, %r3, %r215;
	mul.wide.s32 	%rd56, %r112, 4;
	add.s64 	%rd57, %rd3, %rd56;
	ld.global.f32 	%f118, [%rd57];
	mad.lo.s32 	%r113, %r215, %r2, %r4;
	mul.wide.s32 	%rd58, %r113, 4;
	add.s64 	%rd59, %rd3, %rd58;
	ld.global.f32 	%f119, [%rd59];
	fma.rn.f32 	%f120, %f118, %f119, %f459;
	ld.global.f32 	%f121, [%rd57+4];
	add.s64 	%rd61, %rd59, %rd60;
	ld.global.f32 	%f122, [%rd61];
	fma.rn.f32 	%f123, %f121, %f122, %f120;
	ld.global.f32 	%f124, [%rd57+8];
	add.s64 	%rd62, %rd61, %rd60;
	ld.global.f32 	%f125, [%rd62];
	fma.rn.f32 	%f126, %f124, %f125, %f123;
	ld.global.f32 	%f127, [%rd57+12];
	add.s64 	%rd63, %rd62, %rd60;
	ld.global.f32 	%f128, [%rd63];
	fma.rn.f32 	%f129, %f127, %f128, %f126;
	ld.global.f32 	%f130, [%rd57+16];
	add.s64 	%rd64, %rd63, %rd60;
	ld.global.f32 	%f131, [%rd64];
	fma.rn.f32 	%f132, %f130, %f131, %f129;
	ld.global.f32 	%f133, [%rd57+20];
	add.s64 	%rd65, %rd64, %rd60;
	ld.global.f32 	%f134, [%rd65];
	fma.rn.f32 	%f135, %f133, %f134, %f132;
	ld.global.f32 	%f136, [%rd57+24];
	add.s64 	%rd66, %rd65, %rd60;
	ld.global.f32 	%f137, [%rd66];
	fma.rn.f32 	%f138, %f136, %f137, %f135;
	ld.global.f32 	%f139, [%rd57+28];
	add.s64 	%rd67, %rd66, %rd60;
	ld.global.f32 	%f140, [%rd67];
	fma.rn.f32 	%f459, %f139, %f140, %f138;
	add.s32 	%r215, %r215, 8;
	setp.ne.s32 	%p21, %r215, %r216;
	@%p21 bra 	$L__BB0_16;
$L__BB0_17:
	and.b32  	%r23, %r2, 7;
	setp.eq.s32 	%p22, %r23, 0;
	@%p22 bra 	$L__BB0_25;
	and.b32  	%r24, %r2, 3;
	setp.lt.u32 	%p23, %r23, 4;
	@%p23 bra 	$L__BB0_20;
	mad.lo.s32 	%r114, %r2, %r3, %r216;
	mul.wide.s32 	%rd68, %r114, 4;
	add.s64 	%rd69, %rd3, %rd68;
	ld.global.f32 	%f142, [%rd69];
	mad.lo.s32 	%r115, %r216, %r2, %r4;
	mul.wide.s32 	%rd70, %r115, 4;
	add.s64 	%rd71, %rd3, %rd70;
	ld.global.f32 	%f143, [%rd71];
	fma.rn.f32 	%f144, %f142, %f143, %f459;
	ld.global.f32 	%f145, [%rd69+4];
	mul.wide.s32 	%rd72, %r2, 4;
	add.s64 	%rd73, %rd71, %rd72;
	ld.global.f32 	%f146, [%rd73];
	fma.rn.f32 	%f147, %f145, %f146, %f144;
	ld.global.f32 	%f148, [%rd69+8];
	add.s64 	%rd74, %rd73, %rd72;
	ld.global.f32 	%f149, [%rd74];
	fma.rn.f32 	%f150, %f148, %f149, %f147;
	ld.global.f32 	%f151, [%rd69+12];
	add.s64 	%rd75, %rd74, %rd72;
	ld.global.f32 	%f152, [%rd75];
	fma.rn.f32 	%f459, %f151, %f152, %f150;
	add.s32 	%r216, %r216, 4;
$L__BB0_20:
	setp.eq.s32 	%p24, %r24, 0;
	@%p24 bra 	$L__BB0_25;
	setp.eq.s32 	%p25, %r24, 1;
	@%p25 bra 	$L__BB0_23;
	mad.lo.s32 	%r116, %r2, %r3, %r216;
	mul.wide.s32 	%rd76, %r116, 4;
	add.s64 	%rd77, %rd3, %rd76;
	ld.global.f32 	%f154, [%rd77];
	mad.lo.s32 	%r117, %r216, %r2, %r4;
	mul.wide.s32 	%rd78, %r117, 4;
	add.s64 	%rd79, %rd3, %rd78;
	ld.global.f32 	%f155, [%rd79];
	fma.rn.f32 	%f156, %f154, %f155, %f459;
	ld.global.f32 	%f157, [%rd77+4];
	mul.wide.s32 	%rd80, %r2, 4;
	add.s64 	%rd81, %rd79, %rd80;
	ld.global.f32 	%f158, [%rd81];
	fma.rn.f32 	%f459, %f157, %f158, %f156;
	add.s32 	%r216, %r216, 2;
$L__BB0_23:
	and.b32  	%r118, %r2, 1;
	setp.eq.b32 	%p26, %r118, 1;
	not.pred 	%p27, %p26;
	@%p27 bra 	$L__BB0_25;
	mad.lo.s32 	%r119, %r2, %r3, %r216;
	mul.wide.s32 	%rd82, %r119, 4;
	add.s64 	%rd83, %rd3, %rd82;
	ld.global.f32 	%f159, [%rd83];
	mad.lo.s32 	%r120, %r216, %r2, %r4;
	mul.wide.s32 	%rd84, %r120, 4;
	add.s64 	%rd85, %rd3, %rd84;
	ld.global.f32 	%f160, [%rd85];
	fma.rn.f32 	%f459, %f159, %f160, %f459;
$L__BB0_25:
	ld.param.u64 	%rd137, [_Z13CalculateTheDiPfS_S_S_S_S__param_6];
	ld.param.u64 	%rd136, [_Z13CalculateTheDiPfS_S_S_S_S__param_2];
	add.f32 	%f161, %f459, %f459;
	sub.f32 	%f162, %f161, %f450;
	mul.lo.s32 	%r29, %r2, %r3;
	add.s32 	%r121, %r29, %r4;
	mul.wide.s32 	%rd86, %r121, 4;
	add.s64 	%rd87, %rd4, %rd86;
	st.global.f32 	[%rd87], %f162;
	setp.eq.b32 	%p28, %r95, 1;
	cvta.to.global.u64 	%rd88, %rd136;
	cvta.to.global.u64 	%rd89, %rd137;
	selp.b64 	%rd90, %rd89, %rd88, %p28;
	add.s64 	%rd91, %rd90, %rd86;
	st.global.f32 	[%rd91], %f459;
	setp.ne.s32 	%p29, %r4, 0;
	setp.lt.s32 	%p30, %r5, 2;
	or.pred  	%p31, %p29, %p30;
	@%p31 bra 	$L__BB0_70;
	not.b32 	%r124, %r68;
	add.s32 	%r125, %r6, %r124;
	sub.s32 	%r30, %r125, %r7;
	add.s32 	%r126, %r68, %r7;
	sub.s32 	%r32, %r6, %r126;
	add.s32 	%r31, %r32, 1;
	shr.u32 	%r127, %r7, 31;
	add.s32 	%r128, %r7, %r127;
	shr.s32 	%r129, %r128, 1;
	sub.s32 	%r33, %r125, %r129;
	and.b32  	%r34, %r2, 3;
	mov.b32 	%r219, 1;
$L__BB0_27:
	setp.lt.s32 	%p32, %r1, 2;
	mov.f32 	%f466, 0f00000000;
	@%p32 bra 	$L__BB0_41;
	add.s32 	%r132, %r1, -2;
	setp.lt.u32 	%p33, %r132, 15;
	shl.b32 	%r133, %r219, 1;
	add.s32 	%r134, %r30, %r133;
	mul.lo.s32 	%r223, %r134, %r2;
	mov.f32 	%f466, 0f00000000;
	mov.b32 	%r220, 0;
	@%p33 bra 	$L__BB0_31;
	and.b32  	%r220, %r2, -16;
	neg.s32 	%r225, %r220;
	mov.f32 	%f466, 0f00000000;
	mov.u32 	%r224, %r29;
$L__BB0_30:
	.pragma "nounroll";
	mul.wide.s32 	%rd92, %r224, 4;
	add.s64 	%rd93, %rd3, %rd92;
	mul.wide.s32 	%rd94, %r223, 4;
	add.s64 	%rd95, %rd1, %rd94;
	ld.global.f32 	%f167, [%rd93];
	ld.global.f32 	%f168, [%rd95];
	fma.rn.f32 	%f169, %f167, %f168, %f466;
	ld.global.f32 	%f170, [%rd93+4];
	ld.global.f32 	%f171, [%rd95+4];
	fma.rn.f32 	%f172, %f170, %f171, %f169;
	ld.global.f32 	%f173, [%rd93+8];
	ld.global.f32 	%f174, [%rd95+8];
	fma.rn.f32 	%f175, %f173, %f174, %f172;
	ld.global.f32 	%f176, [%rd93+12];
	ld.global.f32 	%f177, [%rd95+12];
	fma.rn.f32 	%f178, %f176, %f177, %f175;
	ld.global.f32 	%f179, [%rd93+16];
	ld.global.f32 	%f180, [%rd95+16];
	fma.rn.f32 	%f181, %f179, %f180, %f178;
	ld.global.f32 	%f182, [%rd93+20];
	ld.global.f32 	%f183, [%rd95+20];
	fma.rn.f32 	%f184, %f182, %f183, %f181;
	ld.global.f32 	%f185, [%rd93+24];
	ld.global.f32 	%f186, [%rd95+24];
	fma.rn.f32 	%f187, %f185, %f186, %f184;
	ld.global.f32 	%f188, [%rd93+28];
	ld.global.f32 	%f189, [%rd95+28];
	fma.rn.f32 	%f190, %f188, %f189, %f187;
	ld.global.f32 	%f191, [%rd93+32];
	ld.global.f32 	%f192, [%rd95+32];
	fma.rn.f32 	%f193, %f191, %f192, %f190;
	ld.global.f32 	%f194, [%rd93+36];
	ld.global.f32 	%f195, [%rd95+36];
	fma.rn.f32 	%f196, %f194, %f195, %f193;
	ld.global.f32 	%f197, [%rd93+40];
	ld.global.f32 	%f198, [%rd95+40];
	fma.rn.f32 	%f199, %f197, %f198, %f196;
	ld.global.f32 	%f200, [%rd93+44];
	ld.global.f32 	%f201, [%rd95+44];
	fma.rn.f32 	%f202, %f200, %f201, %f199;
	ld.global.f32 	%f203, [%rd93+48];
	ld.global.f32 	%f204, [%rd95+48];
	fma.rn.f32 	%f205, %f203, %f204, %f202;
	ld.global.f32 	%f206, [%rd93+52];
	ld.global.f32 	%f207, [%rd95+52];
	fma.rn.f32 	%f208, %f206, %f207, %f205;
	ld.global.f32 	%f209, [%rd93+56];
	ld.global.f32 	%f210, [%rd95+56];
	fma.rn.f32 	%f211, %f209, %f210, %f208;
	ld.global.f32 	%f212, [%rd93+60];
	ld.global.f32 	%f213, [%rd95+60];
	fma.rn.f32 	%f466, %f212, %f213, %f211;
	add.s32 	%r225, %r225, 16;
	add.s32 	%r224, %r224, 16;
	add.s32 	%r223, %r223, 16;
	setp.eq.s32 	%p34, %r225, 0;
	@%p34 bra 	$L__BB0_31;
	bra.uni 	$L__BB0_30;
$L__BB0_31:
	and.b32  	%r136, %r2, 15;
	setp.eq.s32 	%p35, %r136, 0;
	@%p35 bra 	$L__BB0_41;
	mul.lo.s32 	%r39, %r134, %r2;
	add.s32 	%r141, %r136, -1;
	setp.lt.u32 	%p36, %r141, 7;
	@%p36 bra 	$L__BB0_34;
	add.s32 	%r142, %r220, %r29;
	mul.wide.s32 	%rd96, %r142, 4;
	add.s64 	%rd97, %rd3, %rd96;
	ld.global.f32 	%f215, [%rd97];
	add.s32 	%r143, %r220, %r39;
	mul.wide.s32 	%rd98, %r143, 4;
	add.s64 	%rd99, %rd1, %rd98;
	ld.global.f32 	%f216, [%rd99];
	fma.rn.f32 	%f217, %f215, %f216, %f466;
	ld.global.f32 	%f218, [%rd97+4];
	ld.global.f32 	%f219, [%rd99+4];
	fma.rn.f32 	%f220, %f218, %f219, %f217;
	ld.global.f32 	%f221, [%rd97+8];
	ld.global.f32 	%f222, [%rd99+8];
	fma.rn.f32 	%f223, %f221, %f222, %f220;
	ld.global.f32 	%f224, [%rd97+12];
	ld.global.f32 	%f225, [%rd99+12];
	fma.rn.f32 	%f226, %f224, %f225, %f223;
	ld.global.f32 	%f227, [%rd97+16];
	ld.global.f32 	%f228, [%rd99+16];
	fma.rn.f32 	%f229, %f227, %f228, %f226;
	ld.global.f32 	%f230, [%rd97+20];
	ld.global.f32 	%f231, [%rd99+20];
	fma.rn.f32 	%f232, %f230, %f231, %f229;
	ld.global.f32 	%f233, [%rd97+24];
	ld.global.f32 	%f234, [%rd99+24];
	fma.rn.f32 	%f235, %f233, %f234, %f232;
	ld.global.f32 	%f236, [%rd97+28];
	ld.global.f32 	%f237, [%rd99+28];
	fma.rn.f32 	%f466, %f236, %f237, %f235;
	add.s32 	%r220, %r220, 8;
$L__BB0_34:
	and.b32  	%r145, %r2, 7;
	setp.eq.s32 	%p37, %r145, 0;
	@%p37 bra 	$L__BB0_41;
	add.s32 	%r148, %r145, -1;
	setp.lt.u32 	%p38, %r148, 3;
	@%p38 bra 	$L__BB0_37;
	add.s32 	%r149, %r220, %r29;
	mul.wide.s32 	%rd100, %r149, 4;
	add.s64 	%rd101, %rd3, %rd100;
	ld.global.f32 	%f239, [%rd101];
	add.s32 	%r150, %r220, %r39;
	mul.wide.s32 	%rd102, %r150, 4;
	add.s64 	%rd103, %rd1, %rd102;
	ld.global.f32 	%f240, [%rd103];
	fma.rn.f32 	%f241, %f239, %f240, %f466;
	ld.global.f32 	%f242, [%rd101+4];
	ld.global.f32 	%f243, [%rd103+4];
	fma.rn.f32 	%f244, %f242, %f243, %f241;
	ld.global.f32 	%f245, [%rd101+8];
	ld.global.f32 	%f246, [%rd103+8];
	fma.rn.f32 	%f247, %f245, %f246, %f244;
	ld.global.f32 	%f248, [%rd101+12];
	ld.global.f32 	%f249, [%rd103+12];
	fma.rn.f32 	%f466, %f248, %f249, %f247;
	add.s32 	%r220, %r220, 4;
$L__BB0_37:
	setp.eq.s32 	%p39, %r34, 0;
	@%p39 bra 	$L__BB0_41;
	setp.eq.s32 	%p40, %r34, 1;
	add.s32 	%r151, %r220, %r29;
	mul.wide.s32 	%rd104, %r151, 4;
	add.s64 	%rd5, %rd3, %rd104;
	ld.global.f32 	%f250, [%rd5];
	add.s32 	%r152, %r220, %r39;
	mul.wide.s32 	%rd105, %r152, 4;
	add.s64 	%rd6, %rd1, %rd105;
	ld.global.f32 	%f251, [%rd6];
	fma.rn.f32 	%f466, %f250, %f251, %f466;
	@%p40 bra 	$L__BB0_41;
	setp.eq.s32 	%p41, %r34, 2;
	ld.global.f32 	%f252, [%rd5+4];
	ld.global.f32 	%f253, [%rd6+4];
	fma.rn.f32 	%f466, %f252, %f253, %f466;
	@%p41 bra 	$L__BB0_41;
	ld.global.f32 	%f254, [%rd5+8];
	ld.global.f32 	%f255, [%rd6+8];
	fma.rn.f32 	%f466, %f254, %f255, %f466;
$L__BB0_41:
	setp.lt.s32 	%p42, %r1, 2;
	mov.f32 	%f474, 0f00000000;
	@%p42 bra 	$L__BB0_55;
	add.s32 	%r154, %r1, -2;
	setp.lt.u32 	%p43, %r154, 15;
	mov.f32 	%f474, 0f00000000;
	mov.b32 	%r227, 0;
	@%p43 bra 	$L__BB0_45;
	mov.f32 	%f474, 0f00000000;
	mov.b32 	%r229, 0;
$L__BB0_44:
	.pragma "nounroll";
	add.s32 	%r156, %r229, %r29;
	mul.wide.s32 	%rd106, %r156, 4;
	add.s64 	%rd107, %rd3, %rd106;
	ld.global.f32 	%f260, [%rd107];
	shl.b32 	%r157, %r219, 1;
	add.s32 	%r158, %r31, %r157;
	mad.lo.s32 	%r159, %r158, %r2, %r229;
	mul.wide.s32 	%rd108, %r159, 4;
	add.s64 	%rd109, %rd1, %rd108;
	ld.global.f32 	%f261, [%rd109];
	fma.rn.f32 	%f262, %f260, %f261, %f474;
	ld.global.f32 	%f263, [%rd107+4];
	ld.global.f32 	%f264, [%rd109+4];
	fma.rn.f32 	%f265, %f263, %f264, %f262;
	ld.global.f32 	%f266, [%rd107+8];
	ld.global.f32 	%f267, [%rd109+8];
	fma.rn.f32 	%f268, %f266, %f267, %f265;
	ld.global.f32 	%f269, [%rd107+12];
	ld.global.f32 	%f270, [%rd109+12];
	fma.rn.f32 	%f271, %f269, %f270, %f268;
	ld.global.f32 	%f272, [%rd107+16];
	ld.global.f32 	%f273, [%rd109+16];
	fma.rn.f32 	%f274, %f272, %f273, %f271;
	ld.global.f32 	%f275, [%rd107+20];
	ld.global.f32 	%f276, [%rd109+20];
	fma.rn.f32 	%f277, %f275, %f276, %f274;
	ld.global.f32 	%f278, [%rd107+24];
	ld.global.f32 	%f279, [%rd109+24];
	fma.rn.f32 	%f280, %f278, %f279, %f277;
	ld.global.f32 	%f281, [%rd107+28];
	ld.global.f32 	%f282, [%rd109+28];
	fma.rn.f32 	%f283, %f281, %f282, %f280;
	ld.global.f32 	%f284, [%rd107+32];
	ld.global.f32 	%f285, [%rd109+32];
	fma.rn.f32 	%f286, %f284, %f285, %f283;
	ld.global.f32 	%f287, [%rd107+36];
	ld.global.f32 	%f288, [%rd109+36];
	fma.rn.f32 	%f289, %f287, %f288, %f286;
	ld.global.f32 	%f290, [%rd107+40];
	ld.global.f32 	%f291, [%rd109+40];
	fma.rn.f32 	%f292, %f290, %f291, %f289;
	ld.global.f32 	%f293, [%rd107+44];
	ld.global.f32 	%f294, [%rd109+44];
	fma.rn.f32 	%f295, %f293, %f294, %f292;
	ld.global.f32 	%f296, [%rd107+48];
	ld.global.f32 	%f297, [%rd109+48];
	fma.rn.f32 	%f298, %f296, %f297, %f295;
	ld.global.f32 	%f299, [%rd107+52];
	ld.global.f32 	%f300, [%rd109+52];
	fma.rn.f32 	%f301, %f299, %f300, %f298;
	ld.global.f32 	%f302, [%rd107+56];
	ld.global.f32 	%f303, [%rd109+56];
	fma.rn.f32 	%f304, %f302, %f303, %f301;
	ld.global.f32 	%f305, [%rd107+60];
	ld.global.f32 	%f306, [%rd109+60];
	fma.rn.f32 	%f474, %f305, %f306, %f304;
	add.s32 	%r229, %r229, 16;
	and.b32  	%r227, %r2, -16;
	setp.eq.s32 	%p44, %r229, %r227;
	@%p44 bra 	$L__BB0_45;
	bra.uni 	$L__BB0_44;
$L__BB0_45:
	and.b32  	%r160, %r2, 15;
	setp.eq.s32 	%p45, %r160, 0;
	@%p45 bra 	$L__BB0_55;
	add.s32 	%r163, %r160, -1;
	setp.lt.u32 	%p46, %r163, 7;
	@%p46 bra 	$L__BB0_48;
	add.s32 	%r164, %r227, %r29;
	mul.wide.s32 	%rd110, %r164, 4;
	add.s64 	%rd111, %rd3, %rd110;
	ld.global.f32 	%f308, [%rd111];
	shl.b32 	%r165, %r219, 1;
	add.s32 	%r166, %r31, %r165;
	mad.lo.s32 	%r167, %r166, %r2, %r227;
	mul.wide.s32 	%rd112, %r167, 4;
	add.s64 	%rd113, %rd1, %rd112;
	ld.global.f32 	%f309, [%rd113];
	fma.rn.f32 	%f310, %f308, %f309, %f474;
	ld.global.f32 	%f311, [%rd111+4];
	ld.global.f32 	%f312, [%rd113+4];
	fma.rn.f32 	%f313, %f311, %f312, %f310;
	ld.global.f32 	%f314, [%rd111+8];
	ld.global.f32 	%f315, [%rd113+8];
	fma.rn.f32 	%f316, %f314, %f315, %f313;
	ld.global.f32 	%f317, [%rd111+12];
	ld.global.f32 	%f318, [%rd113+12];
	fma.rn.f32 	%f319, %f317, %f318, %f316;
	ld.global.f32 	%f320, [%rd111+16];
	ld.global.f32 	%f321, [%rd113+16];
	fma.rn.f32 	%f322, %f320, %f321, %f319;
	ld.global.f32 	%f323, [%rd111+20];
	ld.global.f32 	%f324, [%rd113+20];
	fma.rn.f32 	%f325, %f323, %f324, %f322;
	ld.global.f32 	%f326, [%rd111+24];
	ld.global.f32 	%f327, [%rd113+24];
	fma.rn.f32 	%f328, %f326, %f327, %f325;
	ld.global.f32 	%f329, [%rd111+28];
	ld.global.f32 	%f330, [%rd113+28];
	fma.rn.f32 	%f474, %f329, %f330, %f328;
	add.s32 	%r227, %r227, 8;
$L__BB0_48:
	and.b32  	%r169, %r2, 7;
	setp.eq.s32 	%p47, %r169, 0;
	@%p47 bra 	$L__BB0_55;
	add.s32 	%r172, %r169, -1;
	setp.lt.u32 	%p48, %r172, 3;
	@%p48 bra 	$L__BB0_51;
	add.s32 	%r173, %r227, %r29;
	mul.wide.s32 	%rd114, %r173, 4;
	add.s64 	%rd115, %rd3, %rd114;
	ld.global.f32 	%f332, [%rd115];
	shl.b32 	%r174, %r219, 1;
	add.s32 	%r175, %r31, %r174;
	mad.lo.s32 	%r176, %r175, %r2, %r227;
	mul.wide.s32 	%rd116, %r176, 4;
	add.s64 	%rd117, %rd1, %rd116;
	ld.global.f32 	%f333, [%rd117];
	fma.rn.f32 	%f334, %f332, %f333, %f474;
	ld.global.f32 	%f335, [%rd115+4];
	ld.global.f32 	%f336, [%rd117+4];
	fma.rn.f32 	%f337, %f335, %f336, %f334;
	ld.global.f32 	%f338, [%rd115+8];
	ld.global.f32 	%f339, [%rd117+8];
	fma.rn.f32 	%f340, %f338, %f339, %f337;
	ld.global.f32 	%f341, [%rd115+12];
	ld.global.f32 	%f342, [%rd117+12];
	fma.rn.f32 	%f474, %f341, %f342, %f340;
	add.s32 	%r227, %r227, 4;
$L__BB0_51:
	setp.eq.s32 	%p49, %r34, 0;
	@%p49 bra 	$L__BB0_55;
	setp.eq.s32 	%p50, %r34, 1;
	add.s32 	%r177, %r227, %r29;
	mul.wide.s32 	%rd118, %r177, 4;
	add.s64 	%rd7, %rd3, %rd118;
	ld.global.f32 	%f343, [%rd7];
	shl.b32 	%r178, %r219, 1;
	add.s32 	%r179, %r31, %r178;
	mad.lo.s32 	%r180, %r179, %r2, %r227;
	mul.wide.s32 	%rd119, %r180, 4;
	add.s64 	%rd8, %rd1, %rd119;
	ld.global.f32 	%f344, [%rd8];
	fma.rn.f32 	%f474, %f343, %f344, %f474;
	@%p50 bra 	$L__BB0_55;
	setp.eq.s32 	%p51, %r34, 2;
	ld.global.f32 	%f345, [%rd7+4];
	ld.global.f32 	%f346, [%rd8+4];
	fma.rn.f32 	%f474, %f345, %f346, %f474;
	@%p51 bra 	$L__BB0_55;
	ld.global.f32 	%f347, [%rd7+8];
	ld.global.f32 	%f348, [%rd8+8];
	fma.rn.f32 	%f474, %f347, %f348, %f474;
$L__BB0_55:
	setp.lt.s32 	%p52, %r1, 2;
	mov.f32 	%f483, 0f00000000;
	@%p52 bra 	$L__BB0_69;
	add.s32 	%r182, %r1, -2;
	setp.lt.u32 	%p53, %r182, 15;
	mov.f32 	%f483, 0f00000000;
	mov.b32 	%r232, 0;
	@%p53 bra 	$L__BB0_59;
	mov.f32 	%f483, 0f00000000;
	mov.b32 	%r230, 0;
$L__BB0_58:
	.pragma "nounroll";
	add.s32 	%r184, %r230, %r29;
	mul.wide.s32 	%rd120, %r184, 4;
	add.s64 	%rd121, %rd2, %rd120;
	ld.global.f32 	%f353, [%rd121];
	shl.b32 	%r185, %r219, 1;
	add.s32 	%r186, %r32, %r185;
	mad.lo.s32 	%r187, %r186, %r2, %r230;
	mul.wide.s32 	%rd122, %r187, 4;
	add.s64 	%rd123, %rd1, %rd122;
	ld.global.f32 	%f354, [%rd123];
	fma.rn.f32 	%f355, %f353, %f354, %f483;
	ld.global.f32 	%f356, [%rd121+4];
	ld.global.f32 	%f357, [%rd123+4];
	fma.rn.f32 	%f358, %f356, %f357, %f355;
	ld.global.f32 	%f359, [%rd121+8];
	ld.global.f32 	%f360, [%rd123+8];
	fma.rn.f32 	%f361, %f359, %f360, %f358;
	ld.global.f32 	%f362, [%rd121+12];
	ld.global.f32 	%f363, [%rd123+12];
	fma.rn.f32 	%f364, %f362, %f363, %f361;
	ld.global.f32 	%f365, [%rd121+16];
	ld.global.f32 	%f366, [%rd123+16];
	fma.rn.f32 	%f367, %f365, %f366, %f364;
	ld.global.f32 	%f368, [%rd121+20];
	ld.global.f32 	%f369, [%rd123+20];
	fma.rn.f32 	%f370, %f368, %f369, %f367;
	ld.global.f32 	%f371, [%rd121+24];
	ld.global.f32 	%f372, [%rd123+24];
	fma.rn.f32 	%f373, %f371, %f372, %f370;
	ld.global.f32 	%f374, [%rd121+28];
	ld.global.f32 	%f375, [%rd123+28];
	fma.rn.f32 	%f376, %f374, %f375, %f373;
	ld.global.f32 	%f377, [%rd121+32];
	ld.global.f32 	%f378, [%rd123+32];
	fma.rn.f32 	%f379, %f377, %f378, %f376;
	ld.global.f32 	%f380, [%rd121+36];
	ld.global.f32 	%f381, [%rd123+36];
	fma.rn.f32 	%f382, %f380, %f381, %f379;
	ld.global.f32 	%f383, [%rd121+40];
	ld.global.f32 	%f384, [%rd123+40];
	fma.rn.f32 	%f385, %f383, %f384, %f382;
	ld.global.f32 	%f386, [%rd121+44];
	ld.global.f32 	%f387, [%rd123+44];
	fma.rn.f32 	%f388, %f386, %f387, %f385;
	ld.global.f32 	%f389, [%rd121+48];
	ld.global.f32 	%f390, [%rd123+48];
	fma.rn.f32 	%f391, %f389, %f390, %f388;
	ld.global.f32 	%f392, [%rd121+52];
	ld.global.f32 	%f393, [%rd123+52];
	fma.rn.f32 	%f394, %f392, %f393, %f391;
	ld.global.f32 	%f395, [%rd121+56];
	ld.global.f32 	%f396, [%rd123+56];
	fma.rn.f32 	%f397, %f395, %f396, %f394;
	ld.global.f32 	%f398, [%rd121+60];
	ld.global.f32 	%f399, [%rd123+60];
	fma.rn.f32 	%f483, %f398, %f399, %f397;
	add.s32 	%r230, %r230, 16;
	and.b32  	%r232, %r2, -16;
	setp.ne.s32 	%p54, %r230, %r232;
	@%p54 bra 	$L__BB0_58;
$L__BB0_59:
	and.b32  	%r188, %r2, 15;
	setp.eq.s32 	%p55, %r188, 0;
	@%p55 bra 	$L__BB0_69;
	add.s32 	%r191, %r188, -1;
	setp.lt.u32 	%p56, %r191, 7;
	@%p56 bra 	$L__BB0_62;
	add.s32 	%r192, %r232, %r29;
	mul.wide.s32 	%rd124, %r192, 4;
	add.s64 	%rd125, %rd2, %rd124;
	ld.global.f32 	%f401, [%rd125];
	shl.b32 	%r193, %r219, 1;
	add.s32 	%r194, %r32, %r193;
	mad.lo.s32 	%r195, %r194, %r2, %r232;
	mul.wide.s32 	%rd126, %r195, 4;
	add.s64 	%rd127, %rd1, %rd126;
	ld.global.f32 	%f402, [%rd127];
	fma.rn.f32 	%f403, %f401, %f402, %f483;
	ld.global.f32 	%f404, [%rd125+4];
	ld.global.f32 	%f405, [%rd127+4];
	fma.rn.f32 	%f406, %f404, %f405, %f403;
	ld.global.f32 	%f407, [%rd125+8];
	ld.global.f32 	%f408, [%rd127+8];
	fma.rn.f32 	%f409, %f407, %f408, %f406;
	ld.global.f32 	%f410, [%rd125+12];
	ld.global.f32 	%f411, [%rd127+12];
	fma.rn.f32 	%f412, %f410, %f411, %f409;
	ld.global.f32 	%f413, [%rd125+16];
	ld.global.f32 	%f414, [%rd127+16];
	fma.rn.f32 	%f415, %f413, %f414, %f412;
	ld.global.f32 	%f416, [%rd125+20];
	ld.global.f32 	%f417, [%rd127+20];
	fma.rn.f32 	%f418, %f416, %f417, %f415;
	ld.global.f32 	%f419, [%rd125+24];
	ld.global.f32 	%f420, [%rd127+24];
	fma.rn.f32 	%f421, %f419, %f420, %f418;
	ld.global.f32 	%f422, [%rd125+28];
	ld.global.f32 	%f423, [%rd127+28];
	fma.rn.f32 	%f483, %f422, %f423, %f421;
	add.s32 	%r232, %r232, 8;
$L__BB0_62:
	and.b32  	%r197, %r2, 7;
	setp.eq.s32 	%p57, %r197, 0;
	@%p57 bra 	$L__BB0_69;
	add.s32 	%r200, %r197, -1;
	setp.lt.u32 	%p58, %r200, 3;
	@%p58 bra 	$L__BB0_65;
	add.s32 	%r201, %r232, %r29;
	mul.wide.s32 	%rd128, %r201, 4;
	add.s64 	%rd129, %rd2, %rd128;
	ld.global.f32 	%f425, [%rd129];
	shl.b32 	%r202, %r219, 1;
	add.s32 	%r203, %r32, %r202;
	mad.lo.s32 	%r204, %r203, %r2, %r232;
	mul.wide.s32 	%rd130, %r204, 4;
	add.s64 	%rd131, %rd1, %rd130;
	ld.global.f32 	%f426, [%rd131];
	fma.rn.f32 	%f427, %f425, %f426, %f483;
	ld.global.f32 	%f428, [%rd129+4];
	ld.global.f32 	%f429, [%rd131+4];
	fma.rn.f32 	%f430, %f428, %f429, %f427;
	ld.global.f32 	%f431, [%rd129+8];
	ld.global.f32 	%f432, [%rd131+8];
	fma.rn.f32 	%f433, %f431, %f432, %f430;
	ld.global.f32 	%f434, [%rd129+12];
	ld.global.f32 	%f435, [%rd131+12];
	fma.rn.f32 	%f483, %f434, %f435, %f433;
	add.s32 	%r232, %r232, 4;
$L__BB0_65:
	setp.eq.s32 	%p59, %r34, 0;
	@%p59 bra 	$L__BB0_69;
	setp.eq.s32 	%p60, %r34, 1;
	add.s32 	%r205, %r232, %r29;
	mul.wide.s32 	%rd132, %r205, 4;
	add.s64 	%rd9, %rd2, %rd132;
	ld.global.f32 	%f436, [%rd9];
	shl.b32 	%r206, %r219, 1;
	add.s32 	%r207, %r32, %r206;
	mad.lo.s32 	%r208, %r207, %r2, %r232;
	mul.wide.s32 	%rd133, %r208, 4;
	add.s64 	%rd10, %rd1, %rd133;
	ld.global.f32 	%f437, [%rd10];
	fma.rn.f32 	%f483, %f436, %f437, %f483;
	@%p60 bra 	$L__BB0_69;
	setp.eq.s32 	%p61, %r34, 2;
	ld.global.f32 	%f438, [%rd9+4];
	ld.global.f32 	%f439, [%rd10+4];
	fma.rn.f32 	%f483, %f438, %f439, %f483;
	@%p61 bra 	$L__BB0_69;
	ld.global.f32 	%f440, [%rd9+8];
	ld.global.f32 	%f441, [%rd10+8];
	fma.rn.f32 	%f483, %f440, %f441, %f483;
$L__BB0_69:
	add.f32 	%f442, %f466, %f474;
	sub.f32 	%f443, %f442, %f483;
	add.s32 	%r209, %r33, %r219;
	mad.lo.s32 	%r210, %r209, %r2, %r3;
	mul.wide.s32 	%rd134, %r210, 4;
	add.s64 	%rd135, %rd1, %rd134;
	st.global.f32 	[%rd135], %f443;
	add.s32 	%r219, %r219, 1;
	setp.ne.s32 	%p62, %r219, %r5;
	@%p62 bra 	$L__BB0_27;
$L__BB0_70:
	bar.sync 	0;
	ret;

}
	// .globl	_Z21CalculatePArrayKerneliiiPfS_S_S_
.visible .entry _Z21CalculatePArrayKerneliiiPfS_S_S_(
	.param .u32 _Z21CalculatePArrayKerneliiiPfS_S_S__param_0,
	.param .u32 _Z21CalculatePArrayKerneliiiPfS_S_S__param_1,
	.param .u32 _Z21CalculatePArrayKerneliiiPfS_S_S__param_2,
	.param .u64 .ptr .align 1 _Z21CalculatePArrayKerneliiiPfS_S_S__param_3,
	.param .u64 .ptr .align 1 _Z21CalculatePArrayKerneliiiPfS_S_S__param_4,
	.param .u64 .ptr .align 1 _Z21CalculatePArrayKerneliiiPfS_S_S__param_5,
	.param .u64 .ptr .align 1 _Z21CalculatePArrayKerneliiiPfS_S_S__param_6
)
{
	.reg .pred 	%p<12>;
	.reg .b32 	%r<45>;
	.reg .b32 	%f<39>;
	.reg .b64 	%rd<29>;
	.reg .b64 	%fd<36>;

	ld.param.u32 	%r6, [_Z21CalculatePArrayKerneliiiPfS_S_S__param_0];
	ld.param.u32 	%r7, [_Z21CalculatePArrayKerneliiiPfS_S_S__param_2];
	ld.param.u64 	%rd2, [_Z21CalculatePArrayKerneliiiPfS_S_S__param_4];
	ld.param.u64 	%rd3, [_Z21CalculatePArrayKerneliiiPfS_S_S__param_5];
	ld.param.u64 	%rd4, [_Z21CalculatePArrayKerneliiiPfS_S_S__param_6];
	mov.u32 	%r8, %tid.x;
	mov.u32 	%r9, %tid.y;
	mov.f64 	%fd1, 0d4000000000000000;
	{
	.reg .b32 %temp; 
	mov.b64 	{%temp, %r1}, %fd1;
	}
	mov.f64 	%fd2, 0d4008000000000000;
	{
	.reg .b32 %temp; 
	mov.b64 	{%temp, %r10}, %fd2;
	}
	and.b32  	%r12, %r10, 2146435072;
	setp.eq.s32 	%p1, %r12, 1073741824;
	{ // callseq 4, 0
	.param .b64 param0;
	st.param.f64 	[param0], 0d4008000000000000;
	.param .b64 retval0;
	call.uni (retval0), 
	__internal_accurate_pow, 
	(
	param0
	);
	ld.param.f64 	%fd3, [retval0];
	} // callseq 4
	setp.lt.s32 	%p2, %r1, 0;
	neg.f64 	%fd5, %fd3;
	selp.f64 	%fd6, %fd5, %fd3, %p1;
	selp.f64 	%fd7, %fd6, %fd3, %p2;
	cvt.rzi.s32.f64 	%r2, %fd7;
	sub.s32 	%r13, 3, %r6;
	cvt.rn.f64.s32 	%fd8, %r13;
	{
	.reg .b32 %temp; 
	mov.b64 	{%temp, %r14}, %fd8;
	}
	shr.u32 	%r15, %r14, 20;
	and.b32  	%r16, %r15, 2047;
	add.s32 	%r17, %r16, -1012;
	mov.b64 	%rd5, %fd8;
	shl.b64 	%rd6, %rd5, %r17;
	setp.eq.s64 	%p3, %rd6, -9223372036854775808;
	{ // callseq 5, 0
	.param .b64 param0;
	st.param.f64 	[param0], %fd8;
	.param .b64 retval0;
	call.uni (retval0), 
	__internal_accurate_pow, 
	(
	param0
	);
	ld.param.f64 	%fd9, [retval0];
	} // callseq 5
	neg.f64 	%fd11, %fd9;
	selp.f64 	%fd12, %fd11, %fd9, %p3;
	selp.f64 	%fd13, %fd12, %fd9, %p2;
	setp.eq.s32 	%p4, %r6, 3;
	selp.f64 	%fd14, 0d3FF0000000000000, %fd13, %p4;
	cvt.rzi.s32.f64 	%r3, %fd14;
	sub.s32 	%r18, 4, %r6;
	cvt.rn.f64.s32 	%fd15, %r18;
	{
	.reg .b32 %temp; 
	mov.b64 	{%temp, %r19}, %fd15;
	}
	shr.u32 	%r20, %r19, 20;
	and.b32  	%r21, %r20, 2047;
	add.s32 	%r22, %r21, -1012;
	mov.b64 	%rd8, %fd15;
	shl.b64 	%rd9, %rd8, %r22;
	setp.eq.s64 	%p5, %rd9, -9223372036854775808;
	{ // callseq 6, 0
	.param .b64 param0;
	st.param.f64 	[param0], %fd15;
	.param .b64 retval0;
	call.uni (retval0), 
	__internal_accurate_pow, 
	(
	param0
	);
	ld.param.f64 	%fd16, [retval0];
	} // callseq 6
	neg.f64 	%fd18, %fd16;
	selp.f64 	%fd19, %fd18, %fd16, %p5;
	selp.f64 	%fd20, %fd19, %fd16, %p2;
	setp.eq.s32 	%p6, %r6, 4;
	selp.f64 	%fd21, 0d3FF0000000000000, %fd20, %p6;
	cvt.rzi.s32.f64 	%r4, %fd21;
	mad.lo.s32 	%r23, %r7, %r9, %r8;
	add.s32 	%r5, %r23, 1;
	cvt.rn.f64.s32 	%fd22, %r5;
	sub.s32 	%r24, 2, %r6;
	cvt.rn.f64.s32 	%fd23, %r24;
	{
	.reg .b32 %temp; 
	mov.b64 	{%temp, %r25}, %fd23;
	}
	shr.u32 	%r26, %r25, 20;
	and.b32  	%r27, %r26, 2047;
	add.s32 	%r28, %r27, -1012;
	mov.b64 	%rd11, %fd23;
	shl.b64 	%rd12, %rd11, %r28;
	setp.eq.s64 	%p7, %rd12, -9223372036854775808;
	{ // callseq 7, 0
	.param .b64 param0;
	st.param.f64 	[param0], %fd23;
	.param .b64 retval0;
	call.uni (retval0), 
	__internal_accurate_pow, 
	(
	param0
	);
	ld.param.f64 	%fd24, [retval0];
	} // callseq 7
	neg.f64 	%fd26, %fd24;
	selp.f64 	%fd27, %fd26, %fd24, %p7;
	selp.f64 	%fd28, %fd27, %fd24, %p2;
	setp.eq.s32 	%p8, %r6, 2;
	add.f64 	%fd29, %fd28, 0dBFF0000000000000;
	selp.f64 	%fd30, 0d0000000000000000, %fd29, %p8;
	setp.ltu.f64 	%p9, %fd30, %fd22;
	@%p9 bra 	$L__BB1_2;
	ld.param.u64 	%rd28, [_Z21CalculatePArrayKerneliiiPfS_S_S__param_3];
	setp.eq.s32 	%p10, %r6, 1;
	selp.b32 	%r29, 0, %r2, %p10;
	cvta.to.global.u64 	%rd14, %rd28;
	cvta.to.global.u64 	%rd15, %rd2;
	cvta.to.global.u64 	%rd16, %rd3;
	cvta.to.global.u64 	%rd17, %rd4;
	{ // callseq 8, 0
	.param .b64 param0;
	st.param.f64 	[param0], 0d4000000000000000;
	.param .b64 retval0;
	call.uni (retval0), 
	__internal_accurate_pow, 
	(
	param0
	);
	ld.param.f64 	%fd31, [retval0];
	} // callseq 8
	and.b32  	%r30, %r1, -1048576;
	setp.eq.s32 	%p11, %r30, -1085276160;
	neg.f64 	%fd33, %fd31;
	selp.f64 	%fd34, %fd33, %fd31, %p11;
	add.f64 	%fd35, %fd34, 0dBFF0000000000000;
	cvt.rzi.s32.f64 	%r31, %fd35;
	shl.b32 	%r32, %r5, 1;
	add.s32 	%r33, %r32, %r29;
	selp.b32 	%r34, 0, %r4, %p10;
	add.s32 	%r35, %r6, %r34;
	sub.s32 	%r36, %r33, %r35;
	mul.wide.s32 	%rd18, %r36, 4;
	add.s64 	%rd19, %rd14, %rd18;
	ld.global.f32 	%f1, [%rd19];
	ld.global.f32 	%f2, [%rd19+-4];
	add.s64 	%rd20, %rd15, %rd18;
	ld.global.f32 	%f3, [%rd20+-4];
	neg.f32 	%f4, %f1;
	mul.f32 	%f5, %f2, %f4;
	div.rn.f32 	%f6, %f5, %f3;
	not.b32 	%r37, %r6;
	add.s32 	%r38, %r31, 1;
	selp.b32 	%r39, %r38, 0, %p10;
	add.s32 	%r40, %r5, %r37;
	add.s32 	%r41, %r40, %r29;
	selp.b32 	%r42, 0, %r3, %p10;
	sub.s32 	%r43, %r41, %r42;
	add.s32 	%r44, %r43, %r39;
	mul.wide.s32 	%rd21, %r44, 4;
	add.s64 	%rd22, %rd14, %rd21;
	st.global.f32 	[%rd22], %f6;
	add.s64 	%rd23, %rd16, %rd18;
	ld.global.f32 	%f7, [%rd23];
	ld.global.f32 	%f8, [%rd23+4];
	ld.global.f32 	%f9, [%rd20+4];
	neg.f32 	%f10, %f7;
	mul.f32 	%f11, %f8, %f10;
	div.rn.f32 	%f12, %f11, %f9;
	add.s64 	%rd24, %rd16, %rd21;
	st.global.f32 	[%rd24], %f12;
	ld.global.f32 	%f13, [%rd20];
	ld.global.f32 	%f14, [%rd20+-4];
	ld.global.f32 	%f15, [%rd20+4];
	ld.global.f32 	%f16, [%rd19];
	ld.global.f32 	%f17, [%rd19+4];
	ld.global.f32 	%f18, [%rd23+-4];
	ld.global.f32 	%f19, [%rd23];
	div.rn.f32 	%f20, %f16, %f14;
	mul.f32 	%f21, %f20, %f18;
	sub.f32 	%f22, %f13, %f21;
	div.rn.f32 	%f23, %f19, %f15;
	mul.f32 	%f24, %f17, %f23;
	sub.f32 	%f25, %f22, %f24;
	add.s64 	%rd25, %rd15, %rd21;
	st.global.f32 	[%rd25], %f25;
	add.s64 	%rd26, %rd17, %rd18;
	ld.global.f32 	%f26, [%rd26];
	ld.global.f32 	%f27, [%rd26+-4];
	ld.global.f32 	%f28, [%rd26+4];
	ld.global.f32 	%f29, [%rd19];
	ld.global.f32 	%f30, [%rd20+-4];
	ld.global.f32 	%f31, [%rd20+4];
	ld.global.f32 	%f32, [%rd23];
	div.rn.f32 	%f33, %f29, %f30;
	mul.f32 	%f34, %f27, %f33;
	sub.f32 	%f35, %f26, %f34;
	div.rn.f32 	%f36, %f32, %f31;
	mul.f32 	%f37, %f28, %f36;
	sub.f32 	%f38, %f35, %f37;
	add.s64 	%rd27, %rd17, %rd21;
	st.global.f32 	[%rd27], %f38;
$L__BB1_2:
	bar.sync 	0;
	ret;

}
	// .globl	_Z14BackwardKerneliiiPfS_S_S_S_f
.visible .entry _Z14BackwardKerneliiiPfS_S_S_S_f(
	.param .u32 _Z14BackwardKerneliiiPfS_S_S_S_f_param_0,
	.param .u32 _Z14BackwardKerneliiiPfS_S_S_S_f_param_1,
	.param .u32 _Z14BackwardKerneliiiPfS_S_S_S_f_param_2,
	.param .u64 .ptr .align 1 _Z14BackwardKerneliiiPfS_S_S_S_f_param_3,
	.param .u64 .ptr .align 1 _Z14BackwardKerneliiiPfS_S_S_S_f_param_4,
	.param .u64 .ptr .align 1 _Z14BackwardKerneliiiPfS_S_S_S_f_param_5,
	.param .u64 .ptr .align 1 _Z14BackwardKerneliiiPfS_S_S_S_f_param_6,
	.param .u64 .ptr .align 1 _Z14BackwardKerneliiiPfS_S_S_S_f_param_7,
	.param .f32 _Z14BackwardKerneliiiPfS_S_S_S_f_param_8
)
{
	.reg .pred 	%p<7>;
	.reg .b32 	%r<31>;
	.reg .b32 	%f<12>;
	.reg .b64 	%rd<28>;
	.reg .b64 	%fd<27>;

	ld.param.u32 	%r1, [_Z14BackwardKerneliiiPfS_S_S_S_f_param_0];
	ld.param.u32 	%r2, [_Z14BackwardKerneliiiPfS_S_S_S_f_param_2];
	ld.param.u64 	%rd1, [_Z14BackwardKerneliiiPfS_S_S_S_f_param_3];
	ld.param.u64 	%rd2, [_Z14BackwardKerneliiiPfS_S_S_S_f_param_4];
	ld.param.u64 	%rd3, [_Z14BackwardKerneliiiPfS_S_S_S_f_param_5];
	ld.param.u64 	%rd4, [_Z14BackwardKerneliiiPfS_S_S_S_f_param_6];
	ld.param.u64 	%rd5, [_Z14BackwardKerneliiiPfS_S_S_S_f_param_7];
	mov.u32 	%r3, %tid.x;
	mov.u32 	%r4, %tid.y;
	mad.lo.s32 	%r5, %r2, %r4, %r3;
	mov.f64 	%fd1, 0d4000000000000000;
	{
	.reg .b32 %temp; 
	mov.b64 	{%temp, %r6}, %fd1;
	}
	mov.f64 	%fd2, 0d4008000000000000;
	{
	.reg .b32 %temp; 
	mov.b64 	{%temp, %r7}, %fd2;
	}
	and.b32  	%r9, %r7, 2146435072;
	setp.eq.s32 	%p1, %r9, 1073741824;
	{ // callseq 9, 0
	.param .b64 param0;
	st.param.f64 	[param0], 0d4008000000000000;
	.param .b64 retval0;
	call.uni (retval0), 
	__internal_accurate_pow, 
	(
	param0
	);
	ld.param.f64 	%fd3, [retval0];
	} // callseq 9
	setp.lt.s32 	%p2, %r6, 0;
	neg.f64 	%fd5, %fd3;
	selp.f64 	%fd6, %fd5, %fd3, %p1;
	selp.f64 	%fd7, %fd6, %fd3, %p2;
	sub.s32 	%r10, 4, %r1;
	cvt.rn.f64.s32 	%fd8, %r10;
	{
	.reg .b32 %temp; 
	mov.b64 	{%temp, %r11}, %fd8;
	}
	shr.u32 	%r12, %r11, 20;
	and.b32  	%r13, %r12, 2047;
	add.s32 	%r14, %r13, -1012;
	mov.b64 	%rd6, %fd8;
	shl.b64 	%rd7, %rd6, %r14;
	setp.eq.s64 	%p3, %rd7, -9223372036854775808;
	{ // callseq 10, 0
	.param .b64 param0;
	st.param.f64 	[param0], %fd8;
	.param .b64 retval0;
	call.uni (retval0), 
	__internal_accurate_pow, 
	(
	param0
	);
	ld.param.f64 	%fd9, [retval0];
	} // callseq 10
	neg.f64 	%fd11, %fd9;
	selp.f64 	%fd12, %fd11, %fd9, %p3;
	selp.f64 	%fd13, %fd12, %fd9, %p2;
	setp.eq.s32 	%p4, %r1, 4;
	selp.f64 	%fd14, 0d3FF0000000000000, %fd13, %p4;
	add.s32 	%r15, %r1, -1;
	cvt.rn.f64.s32 	%fd15, %r15;
	{
	.reg .b32 %temp; 
	mov.b64 	{%temp, %r16}, %fd15;
	}
	shr.u32 	%r17, %r16, 20;
	and.b32  	%r18, %r17, 2047;
	add.s32 	%r19, %r18, -1012;
	mov.b64 	%rd9, %fd15;
	shl.b64 	%rd10, %rd9, %r19;
	setp.eq.s64 	%p5, %rd10, -9223372036854775808;
	{ // callseq 11, 0
	.param .b64 param0;
	st.param.f64 	[param0], %fd15;
	.param .b64 retval0;
	call.uni (retval0), 
	__internal_accurate_pow, 
	(
	param0
	);
	ld.param.f64 	%fd16, [retval0];
	} // callseq 11
	neg.f64 	%fd18, %fd16;
	selp.f64 	%fd19, %fd18, %fd16, %p5;
	selp.f64 	%fd20, %fd19, %fd16, %p2;
	cvt.rzi.s32.f64 	%r20, %fd14;
	cvt.rzi.s32.f64 	%r21, %fd7;
	shl.b32 	%r22, %r5, 1;
	or.b32  	%r23, %r22, 1;
	cvta.to.global.u64 	%rd12, %rd4;
	cvta.to.global.u64 	%rd13, %rd1;
	cvta.to.global.u64 	%rd14, %rd2;
	cvta.to.global.u64 	%rd15, %rd3;
	cvta.to.global.u64 	%rd16, %rd5;
	setp.eq.s32 	%p6, %r15, 0;
	selp.f64 	%fd21, 0d3FF0000000000000, %fd20, %p6;
	cvt.rzi.s32.f64 	%r24, %fd21;
	add.s32 	%r25, %r23, %r21;
	add.s32 	%r26, %r1, %r20;
	sub.s32 	%r27, %r25, %r26;
	mul.wide.s32 	%rd17, %r27, 4;
	add.s64 	%rd18, %rd12, %rd17;
	ld.global.f32 	%f1, [%rd18];
	add.s64 	%rd19, %rd13, %rd17;
	ld.global.f32 	%f2, [%rd19];
	add.s64 	%rd20, %rd14, %rd17;
	ld.global.f32 	%f3, [%rd20];
	add.s64 	%rd21, %rd15, %rd17;
	ld.global.f32 	%f4, [%rd21];
	cvt.rn.f64.s32 	%fd22, %r23;
	mul.f64 	%fd23, %fd21, %fd22;
	cvt.rn.f64.s32 	%fd24, %r24;
	sub.f64 	%fd25, %fd23, %fd24;
	cvt.rzi.s32.f64 	%r28, %fd25;
	add.f64 	%fd26, %fd23, %fd24;
	cvt.rzi.s32.f64 	%r29, %fd26;
	mul.wide.s32 	%rd22, %r28, 4;
	add.s64 	%rd23, %rd16, %rd22;
	ld.global.f32 	%f5, [%rd23];
	mul.f32 	%f6, %f2, %f5;
	sub.f32 	%f7, %f1, %f6;
	mul.wide.s32 	%rd24, %r29, 4;
	add.s64 	%rd25, %rd16, %rd24;
	ld.global.f32 	%f8, [%rd25];
	mul.f32 	%f9, %f4, %f8;
	sub.f32 	%f10, %f7, %f9;
	div.rn.f32 	%f11, %f10, %f3;
	cvt.rzi.s32.f64 	%r30, %fd23;
	mul.wide.s32 	%rd26, %r30, 4;
	add.s64 	%rd27, %rd16, %rd26;
	st.global.f32 	[%rd27], %f11;
	bar.sync 	0;
	ret;

}
.func  (.param .b64 func_retval0) __internal_accurate_pow(
	.param .b64 __internal_accurate_pow_param_0
)
{
	.reg .pred 	%p<8>;
	.reg .b32 	%r<46>;
	.reg .b32 	%f<3>;
	.reg .b64 	%fd<109>;

	ld.param.f64 	%fd10, [__internal_accurate_pow_param_0];
	mov.f64 	%fd11, 0d4000000000000000;
	{
	.reg .b32 %temp; 
	mov.b64 	{%temp, %r8}, %fd11;
	}
	{
	.reg .b32 %temp; 
	mov.b64 	{%r9, %temp}, %fd11;
	}
	shr.u32 	%r10, %r8, 20;
	setp.lt.u32 	%p1, %r8, 1048576;
	mov.f64 	%fd12, 0d4360000000000000;
	{
	.reg .b32 %temp; 
	mov.b64 	{%temp, %r11}, %fd12;
	}
	{
	.reg .b32 %temp; 
	mov.b64 	{%r12, %temp}, %fd12;
	}
	shr.u32 	%r13, %r11, 20;
	add.s32 	%r14, %r13, -54;
	selp.b32 	%r15, %r12, %r9, %p1;
	selp.b32 	%r16, %r11, %r8, %p1;
	selp.b32 	%r1, %r14, %r10, %p1;
	add.s32 	%r45, %r1, -1023;
	and.b32  	%r17, %r16, -2146435073;
	or.b32  	%r18, %r17, 1072693248;
	mov.b64 	%fd107, {%r15, %r18};
	setp.lt.u32 	%p2, %r18, 1073127583;
	@%p2 bra 	$L__BB3_2;
	{
	.reg .b32 %temp; 
	mov.b64 	{%r19, %temp}, %fd107;
	}
	{
	.reg .b32 %temp; 
	mov.b64 	{%temp, %r20}, %fd107;
	}
	add.s32 	%r21, %r20, -1048576;
	mov.b64 	%fd107, {%r19, %r21};
	add.s32 	%r45, %r1, -1022;
$L__BB3_2:
	add.f64 	%fd13, %fd107, 0dBFF0000000000000;
	add.f64 	%fd14, %fd107, 0d3FF0000000000000;
	rcp.approx.ftz.f64 	%fd15, %fd14;
	neg.f64 	%fd16, %fd14;
	fma.rn.f64 	%fd17, %fd16, %fd15, 0d3FF0000000000000;
	fma.rn.f64 	%fd18, %fd17, %fd17, %fd17;
	fma.rn.f64 	%fd19, %fd18, %fd15, %fd15;
	mul.f64 	%fd20, %fd13, %fd19;
	fma.rn.f64 	%fd21, %fd13, %fd19, %fd20;
	mul.f64 	%fd22, %fd21, %fd21;
	fma.rn.f64 	%fd23, %fd22, 0d3EB0F5FF7D2CAFE2, 0d3ED0F5D241AD3B5A;
	fma.rn.f64 	%fd24, %fd23, %fd22, 0d3EF3B20A75488A3F;
	fma.rn.f64 	%fd25, %fd24, %fd22, 0d3F1745CDE4FAECD5;
	fma.rn.f64 	%fd26, %fd25, %fd22, 0d3F3C71C7258A578B;
	fma.rn.f64 	%fd27, %fd26, %fd22, 0d3F6249249242B910;
	fma.rn.f64 	%fd28, %fd27, %fd22, 0d3F89999999999DFB;
	sub.f64 	%fd29, %fd13, %fd21;
	add.f64 	%fd30, %fd29, %fd29;
	neg.f64 	%fd31, %fd21;
	fma.rn.f64 	%fd32, %fd31, %fd13, %fd30;
	mul.f64 	%fd33, %fd19, %fd32;
	fma.rn.f64 	%fd34, %fd22, %fd28, 0d3FB5555555555555;
	mov.f64 	%fd35, 0d3FB5555555555555;
	sub.f64 	%fd36, %fd35, %fd34;
	fma.rn.f64 	%fd37, %fd22, %fd28, %fd36;
	add.f64 	%fd38, %fd37, 0dBC46A4CB00B9E7B0;
	add.f64 	%fd39, %fd34, %fd38;
	sub.f64 	%fd40, %fd34, %fd39;
	add.f64 	%fd41, %fd38, %fd40;
	mul.rn.f64 	%fd42, %fd21, %fd21;
	neg.f64 	%fd43, %fd42;
	fma.rn.f64 	%fd44, %fd21, %fd21, %fd43;
	{
	.reg .b32 %temp; 
	mov.b64 	{%r22, %temp}, %fd33;
	}
	{
	.reg .b32 %temp; 
	mov.b64 	{%temp, %r23}, %fd33;
	}
	add.s32 	%r24, %r23, 1048576;
	mov.b64 	%fd45, {%r22, %r24};
	fma.rn.f64 	%fd46, %fd21, %fd45, %fd44;
	mul.rn.f64 	%fd47, %fd42, %fd21;
	neg.f64 	%fd48, %fd47;
	fma.rn.f64 	%fd49, %fd42, %fd21, %fd48;
	fma.rn.f64 	%fd50, %fd42, %fd33, %fd49;
	fma.rn.f64 	%fd51, %fd46, %fd21, %fd50;
	mul.rn.f64 	%fd52, %fd39, %fd47;
	neg.f64 	%fd53, %fd52;
	fma.rn.f64 	%fd54, %fd39, %fd47, %fd53;
	fma.rn.f64 	%fd55, %fd39, %fd51, %fd54;
	fma.rn.f64 	%fd56, %fd41, %fd47, %fd55;
	add.f64 	%fd57, %fd52, %fd56;
	sub.f64 	%fd58, %fd52, %fd57;
	add.f64 	%fd59, %fd56, %fd58;
	add.f64 	%fd60, %fd21, %fd57;
	sub.f64 	%fd61, %fd21, %fd60;
	add.f64 	%fd62, %fd57, %fd61;
	add.f64 	%fd63, %fd59, %fd62;
	add.f64 	%fd64, %fd33, %fd63;
	add.f64 	%fd65, %fd60, %fd64;
	sub.f64 	%fd66, %fd60, %fd65;
	add.f64 	%fd67, %fd64, %fd66;
	xor.b32  	%r25, %r45, -2147483648;
	mov.b32 	%r26, 1127219200;
	mov.b64 	%fd68, {%r25, %r26};
	mov.b32 	%r27, -2147483648;
	mov.b64 	%fd69, {%r27, %r26};
	sub.f64 	%fd70, %fd68, %fd69;
	fma.rn.f64 	%fd71, %fd70, 0d3FE62E42FEFA39EF, %fd65;
	fma.rn.f64 	%fd72, %fd70, 0dBFE62E42FEFA39EF, %fd71;
	sub.f64 	%fd73, %fd72, %fd65;
	sub.f64 	%fd74, %fd67, %fd73;
	fma.rn.f64 	%fd75, %fd70, 0d3C7ABC9E3B39803F, %fd74;
	add.f64 	%fd76, %fd71, %fd75;
	sub.f64 	%fd77, %fd71, %fd76;
	add.f64 	%fd78, %fd75, %fd77;
	{
	.reg .b32 %temp; 
	mov.b64 	{%temp, %r28}, %fd10;
	}
	{
	.reg .b32 %temp; 
	mov.b64 	{%r29, %temp}, %fd10;
	}
	shl.b32 	%r30, %r28, 1;
	setp.gt.u32 	%p3, %r30, -33554433;
	and.b32  	%r31, %r28, -15728641;
	selp.b32 	%r32, %r31, %r28, %p3;
	mov.b64 	%fd79, {%r29, %r32};
	mul.rn.f64 	%fd80, %fd76, %fd79;
	neg.f64 	%fd81, %fd80;
	fma.rn.f64 	%fd82, %fd76, %fd79, %fd81;
	fma.rn.f64 	%fd83, %fd78, %fd79, %fd82;
	add.f64 	%fd4, %fd80, %fd83;
	sub.f64 	%fd84, %fd80, %fd4;
	add.f64 	%fd5, %fd83, %fd84;
	fma.rn.f64 	%fd85, %fd4, 0d3FF71547652B82FE, 0d4338000000000000;
	{
	.reg .b32 %temp; 
	mov.b64 	{%r5, %temp}, %fd85;
	}
	mov.f64 	%fd86, 0dC338000000000000;
	add.rn.f64 	%fd87, %fd85, %fd86;
	fma.rn.f64 	%fd88, %fd87, 0dBFE62E42FEFA39EF, %fd4;
	fma.rn.f64 	%fd89, %fd87, 0dBC7ABC9E3B39803F, %fd88;
	fma.rn.f64 	%fd90, %fd89, 0d3E5ADE1569CE2BDF, 0d3E928AF3FCA213EA;
	fma.rn.f64 	%fd91, %fd90, %fd89, 0d3EC71DEE62401315;
	fma.rn.f64 	%fd92, %fd91, %fd89, 0d3EFA01997C89EB71;
	fma.rn.f64 	%fd93, %fd92, %fd89, 0d3F2A01A014761F65;
	fma.rn.f64 	%fd94, %fd93, %fd89, 0d3F56C16C1852B7AF;
	fma.rn.f64 	%fd95, %fd94, %fd89, 0d3F81111111122322;
	fma.rn.f64 	%fd96, %fd95, %fd89, 0d3FA55555555502A1;
	fma.rn.f64 	%fd97, %fd96, %fd89, 0d3FC5555555555511;
	fma.rn.f64 	%fd98, %fd97, %fd89, 0d3FE000000000000B;
	fma.rn.f64 	%fd99, %fd98, %fd89, 0d3FF0000000000000;
	fma.rn.f64 	%fd100, %fd99, %fd89, 0d3FF0000000000000;
	{
	.reg .b32 %temp; 
	mov.b64 	{%r6, %temp}, %fd100;
	}
	{
	.reg .b32 %temp; 
	mov.b64 	{%temp, %r7}, %fd100;
	}
	shl.b32 	%r33, %r5, 20;
	add.s32 	%r34, %r33, %r7;
	mov.b64 	%fd108, {%r6, %r34};
	{
	.reg .b32 %temp; 
	mov.b64 	{%temp, %r35}, %fd4;
	}
	mov.b32 	%f2, %r35;
	abs.f32 	%f1, %f2;
	setp.lt.f32 	%p4, %f1, 0f4086232B;
	@%p4 bra 	$L__BB3_5;
	setp.lt.f64 	%p5, %fd4, 0d0000000000000000;
	add.f64 	%fd101, %fd4, 0d7FF0000000000000;
	selp.f64 	%fd108, 0d0000000000000000, %fd101, %p5;
	setp.geu.f32 	%p6, %f1, 0f40874800;
	@%p6 bra 	$L__BB3_5;
	shr.u32 	%r36, %r5, 31;
	add.s32 	%r37, %r5, %r36;
	shr.s32 	%r38, %r37, 1;
	shl.b32 	%r39, %r38, 20;
	add.s32 	%r40, %r7, %r39;
	mov.b64 	%fd102, {%r6, %r40};
	sub.s32 	%r41, %r5, %r38;
	shl.b32 	%r42, %r41, 20;
	add.s32 	%r43, %r42, 1072693248;
	mov.b32 	%r44, 0;
	mov.b64 	%fd103, {%r44, %r43};
	mul.f64 	%fd108, %fd103, %fd102;
$L__BB3_5:
	abs.f64 	%fd104, %fd108;
	setp.eq.f64 	%p7, %fd104, 0d7FF0000000000000;
	fma.rn.f64 	%fd105, %fd108, %fd5, %fd108;
	selp.f64 	%fd106, %fd108, %fd105, %p7;
	st.param.f64 	[func_retval0], %fd106;
	ret;

}


// ===== COMPILED SASS (sm_100) =====

	.target	sm_100

	.elftype	@"ET_EXEC"


//--------------------- .note.nv.tkinfo           --------------------------
	.section	.note.nv.tkinfo,"",@"SHT_NOTE"
	.sectionflags	@"SHF_NOTE_NV_TKINFO"
	.tkinfo
        /*0018*/ 	.word	0x00000002
        /*0030*/ 	.string	""
        /*0030*/ 	.string	"ptxas"
        /*0030*/ 	.string	"Cuda compilation tools, release 13.0, V13.0.88"
        /*0030*/ 	.string	"Build cuda_13.0.r13.0/compiler.36424714_0"
        /*0030*/ 	.string	"-arch sm_100 -m 64 "



//--------------------- .note.nv.cuinfo           --------------------------
	.section	.note.nv.cuinfo,"",@"SHT_NOTE"
	.sectionflags	@"SHF_NOTE_NV_CUINFO"
        /*0018*/ 	.short	0x0002
        /*001a*/ 	.short	0x0064
        /*001c*/ 	.short	0x0082
	.zero		2


//--------------------- .nv.info                  --------------------------
	.section	.nv.info,"",@"SHT_CUDA_INFO"
	.align	4


	//----- nvinfo : EIATTR_REGCOUNT
	.align		4
        /*0000*/ 	.byte	0x04, 0x2f
        /*0002*/ 	.short	(.L_1 - .L_0)
	.align		4
.L_0:
        /*0004*/ 	.word	index@(_Z13CalculateTheDiPfS_S_S_S_S_)
        /*0008*/ 	.word	0x00000020


	//----- nvinfo : EIATTR_FRAME_SIZE
	.align		4
.L_1:
        /*000c*/ 	.byte	0x04, 0x11
        /*000e*/ 	.short	(.L_3 - .L_2)
	.align		4
.L_2:
        /*0010*/ 	.word	index@($_Z13CalculateTheDiPfS_S_S_S_S_$__internal_accurate_pow)
        /*0014*/ 	.word	0x00000000


	//----- nvinfo : EIATTR_FRAME_SIZE
	.align		4
.L_3:
        /*0018*/ 	.byte	0x04, 0x11
        /*001a*/ 	.short	(.L_5 - .L_4)
	.align		4
.L_4:
        /*001c*/ 	.word	index@(_Z13CalculateTheDiPfS_S_S_S_S_)
        /*0020*/ 	.word	0x00000000


	//----- nvinfo : EIATTR_REGCOUNT
	.align		4
.L_5:
        /*0024*/ 	.byte	0x04, 0x2f
        /*0026*/ 	.short	(.L_7 - .L_6)
	.align		4
.L_6:
        /*0028*/ 	.word	index@(_Z21CalculatePArrayKerneliiiPfS_S_S_)
        /*002c*/ 	.word	0x00000020


	//----- nvinfo : EIATTR_FRAME_SIZE
	.align		4
.L_7:
        /*0030*/ 	.byte	0x04, 0x11
        /*0032*/ 	.short	(.L_9 - .L_8)
	.align		4
.L_8:
        /*0034*/ 	.word	index@($_Z21CalculatePArrayKerneliiiPfS_S_S_$__internal_accurate_pow)
        /*0038*/ 	.word	0x00000000


	//----- nvinfo : EIATTR_FRAME_SIZE
	.align		4
.L_9:
        /*003c*/ 	.byte	0x04, 0x11
        /*003e*/ 	.short	(.L_11 - .L_10)
	.align		4
.L_10:
        /*0040*/ 	.word	index@($__internal_1_$__cuda_sm3x_div_rn_noftz_f32_slowpath)
        /*0044*/ 	.word	0x00000000


	//----- nvinfo : EIATTR_FRAME_SIZE
	.align		4
.L_11:
        /*0048*/ 	.byte	0x04, 0x11
        /*004a*/ 	.short	(.L_13 - .L_12)
	.align		4
.L_12:
        /*004c*/ 	.word	index@(_Z21CalculatePArrayKerneliiiPfS_S_S_)
        /*0050*/ 	.word	0x00000000


	//----- nvinfo : EIATTR_REGCOUNT
	.align		4
.L_13:
        /*0054*/ 	.byte	0x04, 0x2f
        /*0056*/ 	.short	(.L_15 - .L_14)
	.align		4
.L_14:
        /*0058*/ 	.word	index@(_Z14BackwardKerneliiiPfS_S_S_S_f)
        /*005c*/ 	.word	0x0000001e


	//----- nvinfo : EIATTR_FRAME_SIZE
	.align		4
.L_15:
        /*0060*/ 	.byte	0x04, 0x11
        /*0062*/ 	.short	(.L_17 - .L_16)
	.align		4
.L_16:
        /*0064*/ 	.word	index@($_Z14BackwardKerneliiiPfS_S_S_S_f$__internal_accurate_pow)
        /*0068*/ 	.word	0x00000000


	//----- nvinfo : EIATTR_FRAME_SIZE
	.align		4
.L_17:
        /*006c*/ 	.byte	0x04, 0x11
        /*006e*/ 	.short	(.L_19 - .L_18)
	.align		4
.L_18:
        /*0070*/ 	.word	index@($__internal_0_$__cuda_sm3x_div_rn_noftz_f32_slowpath)
        /*0074*/ 	.word	0x00000000


	//----- nvinfo : EIATTR_FRAME_SIZE
	.align		4
.L_19:
        /*0078*/ 	.byte	0x04, 0x11
        /*007a*/ 	.short	(.L_21 - .L_20)
	.align		4
.L_20:
        /*007c*/ 	.word	index@(_Z14BackwardKerneliiiPfS_S_S_S_f)
        /*0080*/ 	.word	0x00000000


	//----- nvinfo : EIATTR_MIN_STACK_SIZE
	.align		4
.L_21:
        /*0084*/ 	.byte	0x04, 0x12
        /*0086*/ 	.short	(.L_23 - .L_22)
	.align		4
.L_22:
        /*0088*/ 	.word	index@(_Z14BackwardKerneliiiPfS_S_S_S_f)
        /*008c*/ 	.word	0x00000000


	//----- nvinfo : EIATTR_MIN_STACK_SIZE
	.align		4
.L_23:
        /*0090*/ 	.byte	0x04, 0x12
        /*0092*/ 	.short	(.L_25 - .L_24)
	.align		4
.L_24:
        /*0094*/ 	.word	index@(_Z21CalculatePArrayKerneliiiPfS_S_S_)
        /*0098*/ 	.word	0x00000000


	//----- nvinfo : EIATTR_MIN_STACK_SIZE
	.align		4
.L_25:
        /*009c*/ 	.byte	0x04, 0x12
        /*009e*/ 	.short	(.L_27 - .L_26)
	.align		4
.L_26:
        /*00a0*/ 	.word	index@(_Z13CalculateTheDiPfS_S_S_S_S_)
        /*00a4*/ 	.word	0x00000000
.L_27:


//--------------------- .nv.compat                --------------------------
	.section	.nv.compat,"",@"SHT_CUDA_COMPAT_INFO"
	.align	4
        /*0000*/ 	.byte	0x02, 0x09, 0x00, 0x00, 0x02, 0x02, 0x01, 0x00, 0x02, 0x05, 0x05, 0x00, 0x03, 0x07, 0x01, 0x01
        /*0010*/ 	.byte	0x02, 0x03, 0x00, 0x00, 0x02, 0x06, 0x01, 0x00, 0x04, 0x0b, 0x08, 0x00, 0x01, 0x00, 0x00, 0x00
        /*0020*/ 	.byte	0x00, 0x00, 0x00, 0x00


//--------------------- .nv.info._Z14BackwardKerneliiiPfS_S_S_S_f --------------------------
	.section	.nv.info._Z14BackwardKerneliiiPfS_S_S_S_f,"",@"SHT_CUDA_INFO"
	.sectionflags	@""
	.align	4


	//----- nvinfo : EIATTR_CUDA_API_VERSION
	.align		4
        /*0000*/ 	.byte	0x04, 0x37
        /*0002*/ 	.short	(.L_29 - .L_28)
.L_28:
        /*0004*/ 	.word	0x00000082


	//----- nvinfo : EIATTR_KPARAM_INFO
	.align		4
.L_29:
        /*0008*/ 	.byte	0x04, 0x17
        /*000a*/ 	.short	(.L_31 - .L_30)
.L_30:
        /*000c*/ 	.word	0x00000000
        /*0010*/ 	.short	0x0008
        /*0012*/ 	.short	0x0038
        /*0014*/ 	.byte	0x00, 0xf0, 0x11, 0x00


	//----- nvinfo : EIATTR_KPARAM_INFO
	.align		4
.L_31:
        /*0018*/ 	.byte	0x04, 0x17
        /*001a*/ 	.short	(.L_33 - .L_32)
.L_32:
        /*001c*/ 	.word	0x00000000
        /*0020*/ 	.short	0x0007
        /*0022*/ 	.short	0x0030
        /*0024*/ 	.byte	0x00, 0xf5, 0x21, 0x00


	//----- nvinfo : EIATTR_KPARAM_INFO
	.align		4
.L_33:
        /*0028*/ 	.byte	0x04, 0x17
        /*002a*/ 	.short	(.L_35 - .L_34)
.L_34:
        /*002c*/ 	.word	0x00000000
        /*0030*/ 	.short	0x0006
        /*0032*/ 	.short	0x0028
        /*0034*/ 	.byte	0x00, 0xf5, 0x21, 0x00


	//----- nvinfo : EIATTR_KPARAM_INFO
	.align		4
.L_35:
        /*0038*/ 	.byte	0x04, 0x17
        /*003a*/ 	.short	(.L_37 - .L_36)
.L_36:
        /*003c*/ 	.word	0x00000000
        /*0040*/ 	.short	0x0005
        /*0042*/ 	.short	0x0020
        /*0044*/ 	.byte	0x00, 0xf5, 0x21, 0x00


	//----- nvinfo : EIATTR_KPARAM_INFO
	.align		4
.L_37:
        /*0048*/ 	.byte	0x04, 0x17
        /*004a*/ 	.short	(.L_39 - .L_38)
.L_38:
        /*004c*/ 	.word	0x00000000
        /*0050*/ 	.short	0x0004
        /*0052*/ 	.short	0x0018
        /*0054*/ 	.byte	0x00, 0xf5, 0x21, 0x00


	//----- nvinfo : EIATTR_KPARAM_INFO
	.align		4
.L_39:
        /*0058*/ 	.byte	0x04, 0x17
        /*005a*/ 	.short	(.L_41 - .L_40)
.L_40:
        /*005c*/ 	.word	0x00000000
        /*0060*/ 	.short	0x0003
        /*0062*/ 	.short	0x0010
        /*0064*/ 	.byte	0x00, 0xf5, 0x21, 0x00


	//----- nvinfo : EIATTR_KPARAM_INFO
	.align		4
.L_41:
        /*0068*/ 	.byte	0x04, 0x17
        /*006a*/ 	.short	(.L_43 - .L_42)
.L_42:
        /*006c*/ 	.word	0x00000000
        /*0070*/ 	.short	0x0002
        /*0072*/ 	.short	0x0008
        /*0074*/ 	.byte	0x00, 0xf0, 0x11, 0x00


	//----- nvinfo : EIATTR_KPARAM_INFO
	.align		4
.L_43:
        /*0078*/ 	.byte	0x04, 0x17
        /*007a*/ 	.short	(.L_45 - .L_44)
.L_44:
        /*007c*/ 	.word	0x00000000
        /*0080*/ 	.short	0x0001
        /*0082*/ 	.short	0x0004
        /*0084*/ 	.byte	0x00, 0xf0, 0x11, 0x00


	//----- nvinfo : EIATTR_KPARAM_INFO
	.align		4
.L_45:
        /*0088*/ 	.byte	0x04, 0x17
        /*008a*/ 	.short	(.L_47 - .L_46)
.L_46:
        /*008c*/ 	.word	0x00000000
        /*0090*/ 	.short	0x0000
        /*0092*/ 	.short	0x0000
        /*0094*/ 	.byte	0x00, 0xf0, 0x11, 0x00


	//----- nvinfo : EIATTR_SPARSE_MMA_MASK
	.align		4
.L_47:
        /*0098*/ 	.byte	0x03, 0x50
        /*009a*/ 	.short	0x0000


	//----- nvinfo : EIATTR_MAXREG_COUNT
	.align		4
        /*009c*/ 	.byte	0x03, 0x1b
        /*009e*/ 	.short	0x00ff


	//----- nvinfo : EIATTR_NUM_BARRIERS
	.align		4
        /*00a0*/ 	.byte	0x02, 0x4c
        /*00a2*/ 	.byte	0x01
	.zero		1


	//----- nvinfo : EIATTR_MERCURY_ISA_VERSION
	.align		4
        /*00a4*/ 	.byte	0x03, 0x5f
        /*00a6*/ 	.short	0x0101


	//----- nvinfo : EIATTR_VRC_CTA_INIT_COUNT
	.align		4
        /*00a8*/ 	.byte	0x02, 0x4a
	.zero		1
	.zero		1


	//----- nvinfo : EIATTR_EXIT_INSTR_OFFSETS
	.align		4
        /*00ac*/ 	.byte	0x04, 0x1c
        /*00ae*/ 	.short	(.L_49 - .L_48)


	//   ....[0]....
.L_48:
        /*00b0*/ 	.word	0x000004f0


	//----- nvinfo : EIATTR_CRS_STACK_SIZE
	.align		4
.L_49:
        /*00b4*/ 	.byte	0x04, 0x1e
        /*00b6*/ 	.short	(.L_51 - .L_50)
.L_50:
        /*00b8*/ 	.word	0x00000000


	//----- nvinfo : EIATTR_CBANK_PARAM_SIZE
	.align		4
.L_51:
        /*00bc*/ 	.byte	0x03, 0x19
        /*00be*/ 	.short	0x003c


	//----- nvinfo : EIATTR_PARAM_CBANK
	.align		4
        /*00c0*/ 	.byte	0x04, 0x0a
        /*00c2*/ 	.short	(.L_53 - .L_52)
	.align		4
.L_52:
        /*00c4*/ 	.word	index@(.nv.constant0._Z14BackwardKerneliiiPfS_S_S_S_f)
        /*00c8*/ 	.short	0x0380
        /*00ca*/ 	.short	0x003c


	//----- nvinfo : EIATTR_SW_WAR
	.align		4
.L_53:
        /*00cc*/ 	.byte	0x04, 0x36
        /*00ce*/ 	.short	(.L_55 - .L_54)
.L_54:
        /*00d0*/ 	.word	0x00000008
.L_55:


//--------------------- .nv.info._Z21CalculatePArrayKerneliiiPfS_S_S_ --------------------------
	.section	.nv.info._Z21CalculatePArrayKerneliiiPfS_S_S_,"",@"SHT_CUDA_INFO"
	.sectionflags	@""
	.align	4


	//----- nvinfo : EIATTR_CUDA_API_VERSION
	.align		4
        /*0000*/ 	.byte	0x04, 0x37
        /*0002*/ 	.short	(.L_57 - .L_56)
.L_56:
        /*0004*/ 	.word	0x00000082


	//----- nvinfo : EIATTR_KPARAM_INFO
	.align		4
.L_57:
        /*0008*/ 	.byte	0x04, 0x17
        /*000a*/ 	.short	(.L_59 - .L_58)
.L_58:
        /*000c*/ 	.word	0x00000000
        /*0010*/ 	.short	0x0006
        /*0012*/ 	.short	0x0028
        /*0014*/ 	.byte	0x00, 0xf5, 0x21, 0x00


	//----- nvinfo : EIATTR_KPARAM_INFO
	.align		4
.L_59:
        /*0018*/ 	.byte	0x04, 0x17
        /*001a*/ 	.short	(.L_61 - .L_60)
.L_60:
        /*001c*/ 	.word	0x00000000
        /*0020*/ 	.short	0x0005
        /*0022*/ 	.short	0x0020
        /*0024*/ 	.byte	0x00, 0xf5, 0x21, 0x00


	//----- nvinfo : EIATTR_KPARAM_INFO
	.align		4
.L_61:
        /*0028*/ 	.byte	0x04, 0x17
        /*002a*/ 	.short	(.L_63 - .L_62)
.L_62:
        /*002c*/ 	.word	0x00000000
        /*0030*/ 	.short	0x0004
        /*0032*/ 	.short	0x0018
        /*0034*/ 	.byte	0x00, 0xf5, 0x21, 0x00


	//----- nvinfo : EIATTR_KPARAM_INFO
	.align		4
.L_63:
        /*0038*/ 	.byte	0x04, 0x17
        /*003a*/ 	.short	(.L_65 - .L_64)
.L_64:
        /*003c*/ 	.word	0x00000000
        /*0040*/ 	.short	0x0003
        /*0042*/ 	.short	0x0010
        /*0044*/ 	.byte	0x00, 0xf5, 0x21, 0x00


	//----- nvinfo : EIATTR_KPARAM_INFO
	.align		4
.L_65:
        /*0048*/ 	.byte	0x04, 0x17
        /*004a*/ 	.short	(.L_67 - .L_66)
.L_66:
        /*004c*/ 	.word	0x00000000
        /*0050*/ 	.short	0x0002
        /*0052*/ 	.short	0x0008
        /*0054*/ 	.byte	0x00, 0xf0, 0x11, 0x00


	//----- nvinfo : EIATTR_KPARAM_INFO
	.align		4
.L_67:
        /*0058*/ 	.byte	0x04, 0x17
        /*005a*/ 	.short	(.L_69 - .L_68)
.L_68:
        /*005c*/ 	.word	0x00000000
        /*0060*/ 	.short	0x0001
        /*0062*/ 	.short	0x0004
        /*0064*/ 	.byte	0x00, 0xf0, 0x11, 0x00


	//----- nvinfo : EIATTR_KPARAM_INFO
	.align		4
.L_69:
        /*0068*/ 	.byte	0x04, 0x17
        /*006a*/ 	.short	(.L_71 - .L_70)
.L_70:
        /*006c*/ 	.word	0x00000000
        /*0070*/ 	.short	0x0000
        /*0072*/ 	.short	0x0000
        /*0074*/ 	.byte	0x00, 0xf0, 0x11, 0x00


	//----- nvinfo : EIATTR_SPARSE_MMA_MASK
	.align		4
.L_71:
        /*0078*/ 	.byte	0x03, 0x50
        /*007a*/ 	.short	0x0000


	//----- nvinfo : EIATTR_MAXREG_COUNT
	.align		4
        /*007c*/ 	.byte	0x03, 0x1b
        /*007e*/ 	.short	0x00ff


	//----- nvinfo : EIATTR_NUM_BARRIERS
	.align		4
        /*0080*/ 	.byte	0x02, 0x4c
        /*0082*/ 	.byte	0x01
	.zero		1


	//----- nvinfo : EIATTR_MERCURY_ISA_VERSION
	.align		4
        /*0084*/ 	.byte	0x03, 0x5f
        /*0086*/ 	.short	0x0101


	//----- nvinfo : EIATTR_VRC_CTA_INIT_COUNT
	.align		4
        /*0088*/ 	.byte	0x02, 0x4a
	.zero		1
	.zero		1


	//----- nvinfo : EIATTR_EXIT_INSTR_OFFSETS
	.align		4
        /*008c*/ 	.byte	0x04, 0x1c
        /*008e*/ 	.short	(.L_73 - .L_72)


	//   ....[0]....
.L_72:
        /*0090*/ 	.word	0x00000f10


	//----- nvinfo : EIATTR_CRS_STACK_SIZE
	.align		4
.L_73:
        /*0094*/ 	.byte	0x04, 0x1e
        /*0096*/ 	.short	(.L_75 - .L_74)
.L_74:
        /*0098*/ 	.word	0x00000000


	//----- nvinfo : EIATTR_CBANK_PARAM_SIZE
	.align		4
.L_75:
        /*009c*/ 	.byte	0x03, 0x19
        /*009e*/ 	.short	0x0030


	//----- nvinfo : EIATTR_PARAM_CBANK
	.align		4
        /*00a0*/ 	.byte	0x04, 0x0a
        /*00a2*/ 	.short	(.L_77 - .L_76)
	.align		4
.L_76:
        /*00a4*/ 	.word	index@(.nv.constant0._Z21CalculatePArrayKerneliiiPfS_S_S_)
        /*00a8*/ 	.short	0x0380
        /*00aa*/ 	.short	0x0030


	//----- nvinfo : EIATTR_SW_WAR
	.align		4
.L_77:
        /*00ac*/ 	.byte	0x04, 0x36
        /*00ae*/ 	.short	(.L_79 - .L_78)
.L_78:
        /*00b0*/ 	.word	0x00000008
.L_79:


//--------------------- .nv.info._Z13CalculateTheDiPfS_S_S_S_S_ --------------------------
	.section	.nv.info._Z13CalculateTheDiPfS_S_S_S_S_,"",@"SHT_CUDA_INFO"
	.sectionflags	@""
	.align	4


	//----- nvinfo : EIATTR_CUDA_API_VERSION
	.align		4
        /*0000*/ 	.byte	0x04, 0x37
        /*0002*/ 	.short	(.L_81 - .L_80)
.L_80:
        /*0004*/ 	.word	0x00000082


	//----- nvinfo : EIATTR_KPARAM_INFO
	.align		4
.L_81:
        /*0008*/ 	.byte	0x04, 0x17
        /*000a*/ 	.short	(.L_83 - .L_82)
.L_82:
        /*000c*/ 	.word	0x00000000
        /*0010*/ 	.short	0x0006
        /*0012*/ 	.short	0x0030
        /*0014*/ 	.byte	0x00, 0xf5, 0x21, 0x00


	//----- nvinfo : EIATTR_KPARAM_INFO
	.align		4
.L_83:
        /*0018*/ 	.byte	0x04, 0x17
        /*001a*/ 	.short	(.L_85 - .L_84)
.L_84:
        /*001c*/ 	.word	0x00000000
        /*0020*/ 	.short	0x0005
        /*0022*/ 	.short	0x0028
        /*0024*/ 	.byte	0x00, 0xf5, 0x21, 0x00


	//----- nvinfo : EIATTR_KPARAM_INFO
	.align		4
.L_85:
        /*0028*/ 	.byte	0x04, 0x17
        /*002a*/ 	.short	(.L_87 - .L_86)
.L_86:
        /*002c*/ 	.word	0x00000000
        /*0030*/ 	.short	0x0004
        /*0032*/ 	.short	0x0020
        /*0034*/ 	.byte	0x00, 0xf5, 0x21, 0x00


	//----- nvinfo : EIATTR_KPARAM_INFO
	.align		4
.L_87:
        /*0038*/ 	.byte	0x04, 0x17
        /*003a*/ 	.short	(.L_89 - .L_88)
.L_88:
        /*003c*/ 	.word	0x00000000
        /*0040*/ 	.short	0x0003
        /*0042*/ 	.short	0x0018
        /*0044*/ 	.byte	0x00, 0xf5, 0x21, 0x00


	//----- nvinfo : EIATTR_KPARAM_INFO
	.align		4
.L_89:
        /*0048*/ 	.byte	0x04, 0x17
        /*004a*/ 	.short	(.L_91 - .L_90)
.L_90:
        /*004c*/ 	.word	0x00000000
        /*0050*/ 	.short	0x0002
        /*0052*/ 	.short	0x0010
        /*0054*/ 	.byte	0x00, 0xf5, 0x21, 0x00


	//----- nvinfo : EIATTR_KPARAM_INFO
	.align		4
.L_91:
        /*0058*/ 	.byte	0x04, 0x17
        /*005a*/ 	.short	(.L_93 - .L_92)
.L_92:
        /*005c*/ 	.word	0x00000000
        /*0060*/ 	.short	0x0001
        /*0062*/ 	.short	0x0008
        /*0064*/ 	.byte	0x00, 0xf5, 0x21, 0x00


	//----- nvinfo : EIATTR_KPARAM_INFO
	.align		4
.L_93:
        /*0068*/ 	.byte	0x04, 0x17
        /*006a*/ 	.short	(.L_95 - .L_94)
.L_94:
        /*006c*/ 	.word	0x00000000
        /*0070*/ 	.short	0x0000
        /*0072*/ 	.short	0x0000
        /*0074*/ 	.byte	0x00, 0xf0, 0x11, 0x00


	//----- nvinfo : EIATTR_SPARSE_MMA_MASK
	.align		4
.L_95:
        /*0078*/ 	.byte	0x03, 0x50
        /*007a*/ 	.short	0x0000


	//----- nvinfo : EIATTR_MAXREG_COUNT
	.align		4
        /*007c*/ 	.byte	0x03, 0x1b
        /*007e*/ 	.short	0x00ff


	//----- nvinfo : EIATTR_NUM_BARRIERS
	.align		4
        /*0080*/ 	.byte	0x02, 0x4c
        /*0082*/ 	.byte	0x01
	.zero		1


	//----- nvinfo : EIATTR_MERCURY_ISA_VERSION
	.align		4
        /*0084*/ 	.byte	0x03, 0x5f
        /*0086*/ 	.short	0x0101


	//----- nvinfo : EIATTR_VRC_CTA_INIT_COUNT
	.align		4
        /*0088*/ 	.byte	0x02, 0x4a
	.zero		1
	.zero		1


	//----- nvinfo : EIATTR_EXIT_INSTR_OFFSETS
	.align		4
        /*008c*/ 	.byte	0x04, 0x1c
        /*008e*/ 	.short	(.L_97 - .L_96)


	//   ....[0]....
.L_96:
        /*0090*/ 	.word	0x00003dc0


	//----- nvinfo : EIATTR_CRS_STACK_SIZE
	.align		4
.L_97:
        /*0094*/ 	.byte	0x04, 0x1e
        /*0096*/ 	.short	(.L_99 - .L_98)
.L_98:
        /*0098*/ 	.word	0x00000000


	//----- nvinfo : EIATTR_CBANK_PARAM_SIZE
	.align		4
.L_99:
        /*009c*/ 	.byte	0x03, 0x19
        /*009e*/ 	.short	0x0038


	//----- nvinfo : EIATTR_PARAM_CBANK
	.align		4
        /*00a0*/ 	.byte	0x04, 0x0a
        /*00a2*/ 	.short	(.L_101 - .L_100)
	.align		4
.L_100:
        /*00a4*/ 	.word	index@(.nv.constant0._Z13CalculateTheDiPfS_S_S_S_S_)
        /*00a8*/ 	.short	0x0380
        /*00aa*/ 	.short	0x0038


	//----- nvinfo : EIATTR_SW_WAR
	.align		4
.L_101:
        /*00ac*/ 	.byte	0x04, 0x36
        /*00ae*/ 	.short	(.L_103 - .L_102)
.L_102:
        /*00b0*/ 	.word	0x00000008
.L_103:


//--------------------- .nv.callgraph             --------------------------
	.section	.nv.callgraph,"",@"SHT_CUDA_CALLGRAPH"
	.align	4
	.sectionentsize	8
	.align		4
        /*0000*/ 	.word	0x00000000
	.align		4
        /*0004*/ 	.word	0xffffffff
	.align		4
        /*0008*/ 	.word	0x00000000
	.align		4
        /*000c*/ 	.word	0xfffffffe
	.align		4
        /*0010*/ 	.word	0x00000000
	.align		4
        /*0014*/ 	.word	0xfffffffd
	.align		4
        /*0018*/ 	.word	0x00000000
	.align		4
        /*001c*/ 	.word	0xfffffffc


//--------------------- .text._Z14BackwardKerneliiiPfS_S_S_S_f --------------------------
	.section	.text._Z14BackwardKerneliiiPfS_S_S_S_f,"ax",@progbits
	.align	128
        .global         _Z14BackwardKerneliiiPfS_S_S_S_f
        .type           _Z14BackwardKerneliiiPfS_S_S_S_f,@function
        .size           _Z14BackwardKerneliiiPfS_S_S_S_f,(.L_x_76 - _Z14BackwardKerneliiiPfS_S_S_S_f)
        .other          _Z14BackwardKerneliiiPfS_S_S_S_f,@"STO_CUDA_ENTRY STV_DEFAULT"
_Z14BackwardKerneliiiPfS_S_S_S_f:
.text._Z14BackwardKerneliiiPfS_S_S_S_f:
[----:B------:R-:W-:Y:S01]  /*0000*/  LDC R1, c[0x0][0x37c] ;  /* 0x0000df00ff017b82 */ /* 0x000fe20000000800 */
[----:B------:R-:W0:Y:S01]  /*0010*/  S2R R2, SR_TID.X ;  /* 0x0000000000027919 */ /* 0x000e220000002100 */
[----:B------:R-:W0:Y:S01]  /*0020*/  LDCU UR4, c[0x0][0x388] ;  /* 0x00007100ff0477ac */ /* 0x000e220008000800 */
[----:B------:R-:W-:Y:S01]  /*0030*/  IMAD.MOV.U32 R26, RZ, RZ, RZ ;  /* 0x000000ffff1a7224 */ /* 0x000fe200078e00ff */
[----:B------:R-:W-:Y:S01]  /*0040*/  MOV R0, 0x90 ;  /* 0x0000009000007802 */ /* 0x000fe20000000f00 */
[----:B------:R-:W0:Y:S01]  /*0050*/  S2R R3, SR_TID.Y ;  /* 0x0000000000037919 */ /* 0x000e220000002200 */
[----:B------:R-:W-:Y:S02]  /*0060*/  IMAD.MOV.U32 R27, RZ, RZ, 0x40080000 ;  /* 0x40080000ff1b7424 */ /* 0x000fe400078e00ff */
[----:B0-----:R-:W-:-:S07]  /*0070*/  IMAD R2, R3, UR4, R2 ;  /* 0x0000000403027c24 */ /* 0x001fce000f8e0202 */
[----:B------:R-:W-:Y:S05]  /*0080*/  CALL.REL.NOINC `($_Z14BackwardKerneliiiPfS_S_S_S_f$__internal_accurate_pow) ;  /* 0x0000000800bc7944 */ /* 0x000fea0003c00000 */
[----:B------:R-:W0:Y:S01]  /*0090*/  LDCU UR4, c[0x0][0x380] ;  /* 0x00007000ff0477ac */ /* 0x000e220008000800 */
[----:B------:R-:W-:Y:S01]  /*00a0*/  IMAD.MOV.U32 R4, RZ, RZ, R10 ;  /* 0x000000ffff047224 */ /* 0x000fe200078e000a */
[----:B------:R-:W-:Y:S01]  /*00b0*/  MOV R0, 0x100 ;  /* 0x0000010000007802 */ /* 0x000fe20000000f00 */
[----:B------:R-:W-:Y:S01]  /*00c0*/  IMAD.MOV.U32 R5, RZ, RZ, R11 ;  /* 0x000000ffff057224 */ /* 0x000fe200078e000b */
[----:B0-----:R-:W-:-:S09]  /*00d0*/  UIADD3 UR4, UPT, UPT, -UR4, 0x4, URZ ;  /* 0x0000000404047890 */ /* 0x001fd2000fffe1ff */
[----:B------:R-:W0:Y:S03]  /*00e0*/  I2F.F64 R26, UR4 ;  /* 0x00000004001a7d12 */ /* 0x000e260008201c00 */
[----:B0-----:R-:W-:Y:S05]  /*00f0*/  CALL.REL.NOINC `($_Z14BackwardKerneliiiPfS_S_S_S_f$__internal_accurate_pow) ;  /* 0x0000000800a07944 */ /* 0x001fea0003c00000 */
[----:B------:R-:W0:Y:S01]  /*0100*/  LDC R0, c[0x0][0x380] ;  /* 0x0000e000ff007b82 */ /* 0x000e220000000800 */
[----:B------:R-:W1:Y:S01]  /*0110*/  LDCU.64 UR4, c[0x0][0x358] ;  /* 0x00006b00ff0477ac */ /* 0x000e620008000a00 */
[C---:B0-----:R-:W-:Y:S01]  /*0120*/  VIADD R3, R0.reuse, 0xffffffff ;  /* 0xffffffff00037836 */ /* 0x041fe20000000000 */
[----:B------:R-:W-:Y:S02]  /*0130*/  ISETP.NE.AND P0, PT, R0, 0x4, PT ;  /* 0x000000040000780c */ /* 0x000fe40003f05270 */
[----:B------:R-:W-:Y:S01]  /*0140*/  MOV R0, 0x190 ;  /* 0x0000019000007802 */ /* 0x000fe20000000f00 */
[----:B------:R0:W2:Y:S01]  /*0150*/  I2F.F64 R26, R3 ;  /* 0x00000003001a7312 */ /* 0x0000a20000201c00 */
[----:B------:R-:W-:Y:S02]  /*0160*/  FSEL R6, R10, RZ, P0 ;  /* 0x000000ff0a067208 */ /* 0x000fe40000000000 */
[----:B-1----:R-:W-:-:S07]  /*0170*/  FSEL R7, R11, 1.875, P0 ;  /* 0x3ff000000b077808 */ /* 0x002fce0000000000 */
[----:B0-2---:R-:W-:Y:S05]  /*0180*/  CALL.REL.NOINC `($_Z14BackwardKerneliiiPfS_S_S_S_f$__internal_accurate_pow) ;  /* 0x00000008007c7944 */ /* 0x005fea0003c00000 */
[----:B------:R-:W-:Y:S01]  /*0190*/  ISETP.NE.AND P0, PT, R3, RZ, PT ;  /* 0x000000ff0300720c */ /* 0x000fe20003f05270 */
[----:B------:R-:W0:Y:S01]  /*01a0*/  LDCU UR6, c[0x0][0x380] ;  /* 0x00007000ff0677ac */ /* 0x000e220008000800 */
[----:B------:R-:W-:Y:S01]  /*01b0*/  LEA R21, R2, 0x1, 0x1 ;  /* 0x0000000102157811 */ /* 0x000fe200078e08ff */
[----:B------:R-:W0:Y:S01]  /*01c0*/  F2I.F64.TRUNC R6, R6 ;  /* 0x0000000600067311 */ /* 0x000e22000030d100 */
[----:B------:R-:W-:Y:S01]  /*01d0*/  FSEL R18, R10, RZ, P0 ;  /* 0x000000ff0a127208 */ /* 0x000fe20000000000 */
[----:B------:R-:W1:Y:S01]  /*01e0*/  LDC.64 R16, c[0x0][0x3a8] ;  /* 0x0000ea00ff107b82 */ /* 0x000e620000000a00 */
[----:B------:R-:W-:-:S05]  /*01f0*/  FSEL R19, R11, 1.875, P0 ;  /* 0x3ff000000b137808 */ /* 0x000fca0000000000 */
[----:B------:R-:W2:Y:S02]  /*0200*/  F2I.F64.TRUNC R14, R18 ;  /* 0x00000012000e7311 */ /* 0x000ea4000030d100 */
[----:B------:R-:W3:Y:S06]  /*0210*/  LDC.64 R10, c[0x0][0x398] ;  /* 0x0000e600ff0a7b82 */ /* 0x000eec0000000a00 */
[----:B------:R-:W4:Y:S01]  /*0220*/  I2F.F64 R8, R21 ;  /* 0x0000001500087312 */ /* 0x000f220000201c00 */
[----:B0-----:R-:W-:Y:S01]  /*0230*/  VIADD R6, R6, UR6 ;  /* 0x0000000606067c36 */ /* 0x001fe20008000000 */
[----:B------:R-:W0:Y:S06]  /*0240*/  LDC.64 R12, c[0x0][0x390] ;  /* 0x0000e400ff0c7b82 */ /* 0x000e2c0000000a00 */
[----:B--2---:R-:W2:Y:S02]  /*0250*/  I2F.F64 R14, R14 ;  /* 0x0000000e000e7312 */ /* 0x004ea40000201c00 */
[----:B------:R-:W5:Y:S01]  /*0260*/  LDC.64 R2, c[0x0][0x3b0] ;  /* 0x0000ec00ff027b82 */ /* 0x000f620000000a00 */
[----:B----4-:R-:W-:-:S05]  /*0270*/  DMUL R8, R18, R8 ;  /* 0x0000000812087228 */ /* 0x010fca0000000000 */
[----:B------:R-:W4:Y:S03]  /*0280*/  F2I.F64.TRUNC R0, R4 ;  /* 0x0000000400007311 */ /* 0x000f26000030d100 */
[C-C-:B--2---:R-:W-:Y:S02]  /*0290*/  DADD R18, R8.reuse, -R14.reuse ;  /* 0x0000000008127229 */ /* 0x144fe4000000080e */
[----:B------:R-:W-:Y:S01]  /*02a0*/  DADD R14, R8, R14 ;  /* 0x00000000080e7229 */ /* 0x000fe2000000000e */
[----:B----4-:R-:W-:Y:S02]  /*02b0*/  IADD3 R0, PT, PT, -R6, R21, R0 ;  /* 0x0000001506007210 */ /* 0x010fe40007ffe100 */
[----:B------:R-:W2:Y:S05]  /*02c0*/  LDC.64 R6, c[0x0][0x3a0] ;  /* 0x0000e800ff067b82 */ /* 0x000eaa0000000a00 */
[----:B------:R-:W5:Y:S01]  /*02d0*/  F2I.F64.TRUNC R19, R18 ;  /* 0x0000001200137311 */ /* 0x000f62000030d100 */
[----:B---3--:R-:W-:-:S05]  /*02e0*/  IMAD.WIDE R10, R0, 0x4, R10 ;  /* 0x00000004000a7825 */ /* 0x008fca00078e020a */
[----:B------:R-:W3:Y:S02]  /*02f0*/  LDG.E R5, desc[UR4][R10.64] ;  /* 0x000000040a057981 */ /* 0x000ee4000c1e1900 */
[----:B------:R-:W4:Y:S01]  /*0300*/  F2I.F64.TRUNC R15, R14 ;  /* 0x0000000e000f7311 */ /* 0x000f22000030d100 */
[----:B-1----:R-:W-:-:S04]  /*0310*/  IMAD.WIDE R16, R0, 0x4, R16 ;  /* 0x0000000400107825 */ /* 0x002fc800078e0210 */
[C---:B0-----:R-:W-:Y:S02]  /*0320*/  IMAD.WIDE R12, R0.reuse, 0x4, R12 ;  /* 0x00000004000c7825 */ /* 0x041fe400078e020c */
[----:B------:R-:W3:Y:S02]  /*0330*/  LDG.E R16, desc[UR4][R16.64] ;  /* 0x0000000410107981 */ /* 0x000ee4000c1e1900 */
[--C-:B-----5:R-:W-:Y:S02]  /*0340*/  IMAD.WIDE R20, R19, 0x4, R2.reuse ;  /* 0x0000000413147825 */ /* 0x120fe400078e0202 */
[----:B------:R-:W5:Y:S02]  /*0350*/  LDG.E R13, desc[UR4][R12.64] ;  /* 0x000000040c0d7981 */ /* 0x000f64000c1e1900 */
[----:B----4-:R-:W-:Y:S02]  /*0360*/  IMAD.WIDE R2, R15, 0x4, R2 ;  /* 0x000000040f027825 */ /* 0x010fe400078e0202 */
[----:B------:R-:W5:Y:S02]  /*0370*/  LDG.E R20, desc[UR4][R20.64] ;  /* 0x0000000414147981 */ /* 0x000f64000c1e1900 */
[----:B--2---:R-:W-:-:S02]  /*0380*/  IMAD.WIDE R6, R0, 0x4, R6 ;  /* 0x0000000400067825 */ /* 0x004fc400078e0206 */
[----:B------:R-:W2:Y:S04]  /*0390*/  LDG.E R2, desc[UR4][R2.64] ;  /* 0x0000000402027981 */ /* 0x000ea8000c1e1900 */
[----:B------:R-:W2:Y:S01]  /*03a0*/  LDG.E R0, desc[UR4][R6.64] ;  /* 0x0000000406007981 */ /* 0x000ea2000c1e1900 */
[----:B------:R-:W-:Y:S01]  /*03b0*/  BSSY.RECONVERGENT B0, `(.L_x_0) ;  /* 0x000000e000007945 */ /* 0x000fe20003800200 */
[----:B---3--:R-:W0:Y:S01]  /*03c0*/  MUFU.RCP R4, R5 ;  /* 0x0000000500047308 */ /* 0x008e220000001000 */
[----:B-----5:R-:W-:Y:S01]  /*03d0*/  FFMA R11, -R13, R20, R16 ;  /* 0x000000140d0b7223 */ /* 0x020fe20000000110 */
[----:B0-----:R-:W-:-:S03]  /*03e0*/  FFMA R15, -R5, R4, 1 ;  /* 0x3f800000050f7423 */ /* 0x001fc60000000104 */
[----:B--2---:R-:W-:-:S04]  /*03f0*/  FFMA R0, -R0, R2, R11 ;  /* 0x0000000200007223 */ /* 0x004fc8000000010b */
[----:B------:R-:W0:Y:S01]  /*0400*/  FCHK P0, R0, R5 ;  /* 0x0000000500007302 */ /* 0x000e220000000000 */
[----:B------:R-:W-:-:S04]  /*0410*/  FFMA R15, R4, R15, R4 ;  /* 0x0000000f040f7223 */ /* 0x000fc80000000004 */
[----:B------:R-:W-:-:S04]  /*0420*/  FFMA R4, R0, R15, RZ ;  /* 0x0000000f00047223 */ /* 0x000fc800000000ff */
[----:B------:R-:W-:-:S04]  /*0430*/  FFMA R10, -R5, R4, R0 ;  /* 0x00000004050a7223 */ /* 0x000fc80000000100 */
[----:B------:R-:W-:Y:S01]  /*0440*/  FFMA R15, R15, R10, R4 ;  /* 0x0000000a0f0f7223 */ /* 0x000fe20000000004 */
[----:B0-----:R-:W-:Y:S06]  /*0450*/  @!P0 BRA `(.L_x_1) ;  /* 0x00000000000c8947 */ /* 0x001fec0003800000 */
[----:B------:R-:W-:-:S07]  /*0460*/  MOV R2, 0x480 ;  /* 0x0000048000027802 */ /* 0x000fce0000000f00 */
[----:B------:R-:W-:Y:S05]  /*0470*/  CALL.REL.NOINC `($__internal_0_$__cuda_sm3x_div_rn_noftz_f32_slowpath) ;  /* 0x0000000000207944 */ /* 0x000fea0003c00000 */
[----:B------:R-:W-:-:S07]  /*0480*/  IMAD.MOV.U32 R15, RZ, RZ, R0 ;  /* 0x000000ffff0f7224 */ /* 0x000fce00078e0000 */
.L_x_1:
[----:B------:R-:W-:Y:S05]  /*0490*/  BSYNC.RECONVERGENT B0 ;  /* 0x0000000000007941 */ /* 0x000fea0003800200 */
.L_x_0:
[----:B------:R-:W0:Y:S01]  /*04a0*/  LDC.64 R2, c[0x0][0x3b0] ;  /* 0x0000ec00ff027b82 */ /* 0x000e220000000a00 */
[----:B------:R-:W0:Y:S02]  /*04b0*/  F2I.F64.TRUNC R9, R8 ;  /* 0x0000000800097311 */ /* 0x000e24000030d100 */
[----:B0-----:R-:W-:-:S05]  /*04c0*/  IMAD.WIDE R2, R9, 0x4, R2 ;  /* 0x0000000409027825 */ /* 0x001fca00078e0202 */
[----:B------:R-:W-:Y:S01]  /*04d0*/  STG.E desc[UR4][R2.64], R15 ;  /* 0x0000000f02007986 */ /* 0x000fe2000c101904 */
[----:B------:R-:W-:Y:S06]  /*04e0*/  BAR.SYNC.DEFER_BLOCKING 0x0 ;  /* 0x0000000000007b1d */ /* 0x000fec0000010000 */
[----:B------:R-:W-:Y:S05]  /*04f0*/  EXIT ;  /* 0x000000000000794d */ /* 0x000fea0003800000 */
        .weak           $__internal_0_$__cuda_sm3x_div_rn_noftz_f32_slowpath
        .type           $__internal_0_$__cuda_sm3x_div_rn_noftz_f32_slowpath,@function
        .size           $__internal_0_$__cuda_sm3x_div_rn_noftz_f32_slowpath,($_Z14BackwardKerneliiiPfS_S_S_S_f$__internal_accurate_pow - $__internal_0_$__cuda_sm3x_div_rn_noftz_f32_slowpath)
$__internal_0_$__cuda_sm3x_div_rn_noftz_f32_slowpath:
[----:B------:R-:W-:Y:S01]  /*0500*/  SHF.R.U32.HI R4, RZ, 0x17, R5 ;  /* 0x00000017ff047819 */ /* 0x000fe20000011605 */
[----:B------:R-:W-:Y:S01]  /*0510*/  BSSY.RECONVERGENT B1, `(.L_x_2) ;  /* 0x0000064000017945 */ /* 0x000fe20003800200 */
[--C-:B------:R-:W-:Y:S02]  /*0520*/  SHF.R.U32.HI R3, RZ, 0x17, R0.reuse ;  /* 0x00000017ff037819 */ /* 0x100fe40000011600 */
[----:B------:R-:W-:Y:S01]  /*0530*/  LOP3.LUT R12, R4, 0xff, RZ, 0xc0, !PT ;  /* 0x000000ff040c7812 */ /* 0x000fe200078ec0ff */
[----:B------:R-:W-:Y:S01]  /*0540*/  IMAD.MOV.U32 R4, RZ, RZ, R0 ;  /* 0x000000ffff047224 */ /* 0x000fe200078e0000 */
[----:B------:R-:W-:-:S03]  /*0550*/  LOP3.LUT R10, R3, 0xff, RZ, 0xc0, !PT ;  /* 0x000000ff030a7812 */ /* 0x000fc600078ec0ff */
[----:B------:R-:W-:Y:S02]  /*0560*/  VIADD R11, R12, 0xffffffff ;  /* 0xffffffff0c0b7836 */ /* 0x000fe40000000000 */
[----:B------:R-:W-:-:S03]  /*0570*/  VIADD R7, R10, 0xffffffff ;  /* 0xffffffff0a077836 */ /* 0x000fc60000000000 */
[----:B------:R-:W-:-:S04]  /*0580*/  ISETP.GT.U32.AND P0, PT, R11, 0xfd, PT ;  /* 0x000000fd0b00780c */ /* 0x000fc80003f04070 */
[----:B------:R-:W-:-:S13]  /*0590*/  ISETP.GT.U32.OR P0, PT, R7, 0xfd, P0 ;  /* 0x000000fd0700780c */ /* 0x000fda0000704470 */
[----:B------:R-:W-:Y:S01]  /*05a0*/  @!P0 MOV R6, RZ ;  /* 0x000000ff00068202 */ /* 0x000fe20000000f00 */
[----:B------:R-:W-:Y:S06]  /*05b0*/  @!P0 BRA `(.L_x_3) ;  /* 0x0000000000608947 */ /* 0x000fec0003800000 */
[----:B------:R-:W-:Y:S01]  /*05c0*/  FSETP.GTU.FTZ.AND P0, PT, |R0|, +INF , PT ;  /* 0x7f8000000000780b */ /* 0x000fe20003f1c200 */
[----:B------:R-:W-:Y:S01]  /*05d0*/  IMAD.MOV.U32 R3, RZ, RZ, R5 ;  /* 0x000000ffff037224 */ /* 0x000fe200078e0005 */
[----:B------:R-:W-:-:S04]  /*05e0*/  FSETP.GTU.FTZ.AND P1, PT, |R5|, +INF , PT ;  /* 0x7f8000000500780b */ /* 0x000fc80003f3c200 */
[----:B------:R-:W-:-:S13]  /*05f0*/  PLOP3.LUT P0, PT, P0, P1, PT, 0xf8, 0x8f ;  /* 0x00000000008f781c */ /* 0x000fda0000703f70 */
[----:B------:R-:W-:Y:S05]  /*0600*/  @P0 BRA `(.L_x_4) ;  /* 0x00000004004c0947 */ /* 0x000fea0003800000 */
[----:B------:R-:W-:-:S13]  /*0610*/  LOP3.LUT P0, RZ, R5, 0x7fffffff, R4, 0xc8, !PT ;  /* 0x7fffffff05ff7812 */ /* 0x000fda000780c804 */
[----:B------:R-:W-:Y:S05]  /*0620*/  @!P0 BRA `(.L_x_5) ;  /* 0x00000004003c8947 */ /* 0x000fea0003800000 */
[C---:B------:R-:W-:Y:S02]  /*0630*/  FSETP.NEU.FTZ.AND P2, PT, |R0|.reuse, +INF , PT ;  /* 0x7f8000000000780b */ /* 0x040fe40003f5d200 */
[----:B------:R-:W-:Y:S02]  /*0640*/  FSETP.NEU.FTZ.AND P1, PT, |R3|, +INF , PT ;  /* 0x7f8000000300780b */ /* 0x000fe40003f3d200 */
[----:B------:R-:W-:-:S11]  /*0650*/  FSETP.NEU.FTZ.AND P0, PT, |R0|, +INF , PT ;  /* 0x7f8000000000780b */ /* 0x000fd60003f1d200 */
[----:B------:R-:W-:Y:S05]  /*0660*/  @!P1 BRA !P2, `(.L_x_5) ;  /* 0x00000004002c9947 */ /* 0x000fea0005000000 */
[----:B------:R-:W-:-:S04]  /*0670*/  LOP3.LUT P2, RZ, R4, 0x7fffffff, RZ, 0xc0, !PT ;  /* 0x7fffffff04ff7812 */ /* 0x000fc8000784c0ff */
[----:B------:R-:W-:-:S13]  /*0680*/  PLOP3.LUT P1, PT, P1, P2, PT, 0x2f, 0xf2 ;  /* 0x0000000000f2781c */ /* 0x000fda0000f24577 */
[----:B------:R-:W-:Y:S05]  /*0690*/  @P1 BRA `(.L_x_6) ;  /* 0x0000000400181947 */ /* 0x000fea0003800000 */
[----:B------:R-:W-:-:S04]  /*06a0*/  LOP3.LUT P1, RZ, R5, 0x7fffffff, RZ, 0xc0, !PT ;  /* 0x7fffffff05ff7812 */ /* 0x000fc8000782c0ff */
[----:B------:R-:W-:-:S13]  /*06b0*/  PLOP3.LUT P0, PT, P0, P1, PT, 0x2f, 0xf2 ;  /* 0x0000000000f2781c */ /* 0x000fda0000702577 */
[----:B------:R-:W-:Y:S05]  /*06c0*/  @P0 BRA `(.L_x_7) ;  /* 0x0000000400000947 */ /* 0x000fea0003800000 */
[----:B------:R-:W-:Y:S02]  /*06d0*/  ISETP.GE.AND P0, PT, R7, RZ, PT ;  /* 0x000000ff0700720c */ /* 0x000fe40003f06270 */
[----:B------:R-:W-:-:S11]  /*06e0*/  ISETP.GE.AND P1, PT, R11, RZ, PT ;  /* 0x000000ff0b00720c */ /* 0x000fd60003f26270 */
[----:B------:R-:W-:Y:S02]  /*06f0*/  @P0 IMAD.MOV.U32 R6, RZ, RZ, RZ ;  /* 0x000000ffff060224 */ /* 0x000fe400078e00ff */
[----:B------:R-:W-:Y:S01]  /*0700*/  @!P0 FFMA R4, R0, 1.84467440737095516160e+19, RZ ;  /* 0x5f80000000048823 */ /* 0x000fe200000000ff */
[----:B------:R-:W-:Y:S02]  /*0710*/  @!P0 IMAD.MOV.U32 R6, RZ, RZ, -0x40 ;  /* 0xffffffc0ff068424 */ /* 0x000fe400078e00ff */
[----:B------:R-:W-:Y:S02]  /*0720*/  @!P1 FFMA R5, R3, 1.84467440737095516160e+19, RZ ;  /* 0x5f80000003059823 */ /* 0x000fe400000000ff */
[----:B------:R-:W-:-:S07]  /*0730*/  @!P1 VIADD R6, R6, 0x40 ;  /* 0x0000004006069836 */ /* 0x000fce0000000000 */
.L_x_3:
[----:B------:R-:W-:Y:S01]  /*0740*/  LEA R0, R12, 0xc0800000, 0x17 ;  /* 0xc08000000c007811 */ /* 0x000fe200078eb8ff */
[----:B------:R-:W-:Y:S01]  /*0750*/  VIADD R3, R10, 0xffffff81 ;  /* 0xffffff810a037836 */ /* 0x000fe20000000000 */
[----:B------:R-:W-:Y:S03]  /*0760*/  BSSY.RECONVERGENT B2, `(.L_x_8) ;  /* 0x0000035000027945 */ /* 0x000fe60003800200 */
[----:B------:R-:W-:Y:S02]  /*0770*/  IMAD.IADD R5, R5, 0x1, -R0 ;  /* 0x0000000105057824 */ /* 0x000fe400078e0a00 */
[----:B------:R-:W-:Y:S02]  /*0780*/  IMAD R0, R3, -0x800000, R4 ;  /* 0xff80000003007824 */ /* 0x000fe400078e0204 */
[----:B------:R0:W1:Y:S01]  /*0790*/  MUFU.RCP R7, R5 ;  /* 0x0000000500077308 */ /* 0x0000620000001000 */
[----:B------:R-:W-:Y:S01]  /*07a0*/  FADD.FTZ R11, -R5, -RZ ;  /* 0x800000ff050b7221 */ /* 0x000fe20000010100 */
[----:B0-----:R-:W-:-:S05]  /*07b0*/  IADD3 R5, PT, PT, R3, 0x7f, -R12 ;  /* 0x0000007f03057810 */ /* 0x001fca0007ffe80c */
[----:B------:R-:W-:Y:S02]  /*07c0*/  IMAD.IADD R5, R5, 0x1, R6 ;  /* 0x0000000105057824 */ /* 0x000fe400078e0206 */
[----:B-1----:R-:W-:-:S04]  /*07d0*/  FFMA R10, R7, R11, 1 ;  /* 0x3f800000070a7423 */ /* 0x002fc8000000000b */
[----:B------:R-:W-:-:S04]  /*07e0*/  FFMA R13, R7, R10, R7 ;  /* 0x0000000a070d7223 */ /* 0x000fc80000000007 */
[----:B------:R-:W-:-:S04]  /*07f0*/  FFMA R4, R0, R13, RZ ;  /* 0x0000000d00047223 */ /* 0x000fc800000000ff */
[----:B------:R-:W-:-:S04]  /*0800*/  FFMA R7, R11, R4, R0 ;  /* 0x000000040b077223 */ /* 0x000fc80000000000 */
[----:B------:R-:W-:-:S04]  /*0810*/  FFMA R4, R13, R7, R4 ;  /* 0x000000070d047223 */ /* 0x000fc80000000004 */
[----:B------:R-:W-:-:S04]  /*0820*/  FFMA R11, R11, R4, R0 ;  /* 0x000000040b0b7223 */ /* 0x000fc80000000000 */
[----:B------:R-:W-:-:S05]  /*0830*/  FFMA R0, R13, R11, R4 ;  /* 0x0000000b0d007223 */ /* 0x000fca0000000004 */
[----:B------:R-:W-:-:S04]  /*0840*/  SHF.R.U32.HI R3, RZ, 0x17, R0 ;  /* 0x00000017ff037819 */ /* 0x000fc80000011600 */
[----:B------:R-:W-:-:S05]  /*0850*/  LOP3.LUT R3, R3, 0xff, RZ, 0xc0, !PT ;  /* 0x000000ff03037812 */ /* 0x000fca00078ec0ff */
[----:B------:R-:W-:-:S05]  /*0860*/  IMAD.IADD R7, R3, 0x1, R5 ;  /* 0x0000000103077824 */ /* 0x000fca00078e0205 */
[----:B------:R-:W-:-:S04]  /*0870*/  IADD3 R3, PT, PT, R7, -0x1, RZ ;  /* 0xffffffff07037810 */ /* 0x000fc80007ffe0ff */
[----:B------:R-:W-:-:S13]  /*0880*/  ISETP.GE.U32.AND P0, PT, R3, 0xfe, PT ;  /* 0x000000fe0300780c */ /* 0x000fda0003f06070 */
[----:B------:R-:W-:Y:S05]  /*0890*/  @!P0 BRA `(.L_x_9) ;  /* 0x0000000000808947 */ /* 0x000fea0003800000 */
[----:B------:R-:W-:-:S13]  /*08a0*/  ISETP.GT.AND P0, PT, R7, 0xfe, PT ;  /* 0x000000fe0700780c */ /* 0x000fda0003f04270 */
[----:B------:R-:W-:Y:S05]  /*08b0*/  @P0 BRA `(.L_x_10) ;  /* 0x00000000006c0947 */ /* 0x000fea0003800000 */
[----:B------:R-:W-:-:S13]  /*08c0*/  ISETP.GE.AND P0, PT, R7, 0x1, PT ;  /* 0x000000010700780c */ /* 0x000fda0003f06270 */
[----:B------:R-:W-:Y:S05]  /*08d0*/  @P0 BRA `(.L_x_11) ;  /* 0x0000000000740947 */ /* 0x000fea0003800000 */
[----:B------:R-:W-:Y:S02]  /*08e0*/  ISETP.GE.AND P0, PT, R7, -0x18, PT ;  /* 0xffffffe80700780c */ /* 0x000fe40003f06270 */
[----:B------:R-:W-:-:S11]  /*08f0*/  LOP3.LUT R0, R0, 0x80000000, RZ, 0xc0, !PT ;  /* 0x8000000000007812 */ /* 0x000fd600078ec0ff */
[----:B------:R-:W-:Y:S05]  /*0900*/  @!P0 BRA `(.L_x_11) ;  /* 0x0000000000688947 */ /* 0x000fea0003800000 */
[-CC-:B------:R-:W-:Y:S01]  /*0910*/  FFMA.RZ R3, R13, R11.reuse, R4.reuse ;  /* 0x0000000b0d037223 */ /* 0x180fe2000000c004 */
[C---:B------:R-:W-:Y:S01]  /*0920*/  VIADD R6, R7.reuse, 0x20 ;  /* 0x0000002007067836 */ /* 0x040fe20000000000 */
[C---:B------:R-:W-:Y:S02]  /*0930*/  ISETP.NE.AND P2, PT, R7.reuse, RZ, PT ;  /* 0x000000ff0700720c */ /* 0x040fe40003f45270 */
[----:B------:R-:W-:Y:S01]  /*0940*/  ISETP.NE.AND P1, PT, R7, RZ, PT ;  /* 0x000000ff0700720c */ /* 0x000fe20003f25270 */
[----:B------:R-:W-:Y:S01]  /*0950*/  IMAD.MOV R7, RZ, RZ, -R7 ;  /* 0x000000ffff077224 */ /* 0x000fe200078e0a07 */
[----:B------:R-:W-:Y:S01]  /*0960*/  LOP3.LUT R5, R3, 0x7fffff, RZ, 0xc0, !PT ;  /* 0x007fffff03057812 */ /* 0x000fe200078ec0ff */
[CCC-:B------:R-:W-:Y:S01]  /*0970*/  FFMA.RP R3, R13.reuse, R11.reuse, R4.reuse ;  /* 0x0000000b0d037223 */ /* 0x1c0fe20000008004 */
[----:B------:R-:W-:Y:S02]  /*0980*/  FFMA.RM R4, R13, R11, R4 ;  /* 0x0000000b0d047223 */ /* 0x000fe40000004004 */
[----:B------:R-:W-:-:S03]  /*0990*/  LOP3.LUT R5, R5, 0x800000, RZ, 0xfc, !PT ;  /* 0x0080000005057812 */ /* 0x000fc600078efcff */
[----:B------:R-:W-:Y:S02]  /*09a0*/  FSETP.NEU.FTZ.AND P0, PT, R3, R4, PT ;  /* 0x000000040300720b */ /* 0x000fe40003f1d000 */
[----:B------:R-:W-:Y:S02]  /*09b0*/  SHF.L.U32 R6, R5, R6, RZ ;  /* 0x0000000605067219 */ /* 0x000fe400000006ff */
[----:B------:R-:W-:Y:S02]  /*09c0*/  SEL R4, R7, RZ, P2 ;  /* 0x000000ff07047207 */ /* 0x000fe40001000000 */
[----:B------:R-:W-:Y:S02]  /*09d0*/  ISETP.NE.AND P1, PT, R6, RZ, P1 ;  /* 0x000000ff0600720c */ /* 0x000fe40000f25270 */
[----:B------:R-:W-:Y:S02]  /*09e0*/  SHF.R.U32.HI R4, RZ, R4, R5 ;  /* 0x00000004ff047219 */ /* 0x000fe40000011605 */
[----:B------:R-:W-:-:S02]  /*09f0*/  PLOP3.LUT P0, PT, P0, P1, PT, 0xf8, 0x8f ;  /* 0x00000000008f781c */ /* 0x000fc40000703f70 */
[----:B------:R-:W-:Y:S02]  /*0a00*/  SHF.R.U32.HI R6, RZ, 0x1, R4 ;  /* 0x00000001ff067819 */ /* 0x000fe40000011604 */
[----:B------:R-:W-:-:S04]  /*0a10*/  SEL R3, RZ, 0x1, !P0 ;  /* 0x00000001ff037807 */ /* 0x000fc80004000000 */
[----:B------:R-:W-:-:S04]  /*0a20*/  LOP3.LUT R3, R3, 0x1, R6, 0xf8, !PT ;  /* 0x0000000103037812 */ /* 0x000fc800078ef806 */
[----:B------:R-:W-:-:S05]  /*0a30*/  LOP3.LUT R3, R3, R4, RZ, 0xc0, !PT ;  /* 0x0000000403037212 */ /* 0x000fca00078ec0ff */
[----:B------:R-:W-:-:S05]  /*0a40*/  IMAD.IADD R3, R6, 0x1, R3 ;  /* 0x0000000106037824 */ /* 0x000fca00078e0203 */
[----:B------:R-:W-:Y:S01]  /*0a50*/  LOP3.LUT R0, R3, R0, RZ, 0xfc, !PT ;  /* 0x0000000003007212 */ /* 0x000fe200078efcff */
[----:B------:R-:W-:Y:S06]  /*0a60*/  BRA `(.L_x_11) ;  /* 0x0000000000107947 */ /* 0x000fec0003800000 */
.L_x_10:
[----:B------:R-:W-:-:S04]  /*0a70*/  LOP3.LUT R0, R0, 0x80000000, RZ, 0xc0, !PT ;  /* 0x8000000000007812 */ /* 0x000fc800078ec0ff */
[----:B------:R-:W-:Y:S01]  /*0a80*/  LOP3.LUT R0, R0, 0x7f800000, RZ, 0xfc, !PT ;  /* 0x7f80000000007812 */ /* 0x000fe200078efcff */
[----:B------:R-:W-:Y:S06]  /*0a90*/  BRA `(.L_x_11) ;  /* 0x0000000000047947 */ /* 0x000fec0003800000 */
.L_x_9:
[----:B------:R-:W-:-:S07]  /*0aa0*/  IMAD R0, R5, 0x800000, R0 ;  /* 0x0080000005007824 */ /* 0x000fce00078e0200 */
.L_x_11:
[----:B------:R-:W-:Y:S05]  /*0ab0*/  BSYNC.RECONVERGENT B2 ;  /* 0x0000000000027941 */ /* 0x000fea0003800200 */
.L_x_8:
[----:B------:R-:W-:Y:S05]  /*0ac0*/  BRA `(.L_x_12) ;  /* 0x0000000000207947 */ /* 0x000fea0003800000 */
.L_x_7:
[----:B------:R-:W-:-:S04]  /*0ad0*/  LOP3.LUT R0, R5, 0x80000000, R4, 0x48, !PT ;  /* 0x8000000005007812 */ /* 0x000fc800078e4804 */
[----:B------:R-:W-:Y:S01]  /*0ae0*/  LOP3.LUT R0, R0, 0x7f800000, RZ, 0xfc, !PT ;  /* 0x7f80000000007812 */ /* 0x000fe200078efcff */
[----:B------:R-:W-:Y:S06]  /*0af0*/  BRA `(.L_x_12) ;  /* 0x0000000000147947 */ /* 0x000fec0003800000 */
.L_x_6:
[----:B------:R-:W-:Y:S01]  /*0b00*/  LOP3.LUT R0, R5, 0x80000000, R4, 0x48, !PT ;  /* 0x8000000005007812 */ /* 0x000fe200078e4804 */
[----:B------:R-:W-:Y:S06]  /*0b10*/  BRA `(.L_x_12) ;  /* 0x00000000000c7947 */ /* 0x000fec0003800000 */
.L_x_5:
[----:B------:R-:W0:Y:S01]  /*0b20*/  MUFU.RSQ R0, -QNAN ;  /* 0xffc0000000007908 */ /* 0x000e220000001400 */
[----:B------:R-:W-:Y:S05]  /*0b30*/  BRA `(.L_x_12) ;  /* 0x0000000000047947 */ /* 0x000fea0003800000 */
.L_x_4:
[----:B------:R-:W-:-:S07]  /*0b40*/  FADD.FTZ R0, R0, R3 ;  /* 0x0000000300007221 */ /* 0x000fce0000010000 */
.L_x_12:
[----:B------:R-:W-:Y:S05]  /*0b50*/  BSYNC.RECONVERGENT B1 ;  /* 0x0000000000017941 */ /* 0x000fea0003800200 */
.L_x_2:
[----:B------:R-:W-:-:S04]  /*0b60*/  IMAD.MOV.U32 R3, RZ, RZ, 0x0 ;  /* 0x00000000ff037424 */ /* 0x000fc800078e00ff */
[----:B0-----:R-:W-:Y:S05]  /*0b70*/  RET.REL.NODEC R2 `(_Z14BackwardKerneliiiPfS_S_S_S_f) ;  /* 0xfffffff402207950 */ /* 0x001fea0003c3ffff */
        .type           $_Z14BackwardKerneliiiPfS_S_S_S_f$__internal_accurate_pow,@function
        .size           $_Z14BackwardKerneliiiPfS_S_S_S_f$__internal_accurate_pow,(.L_x_76 - $_Z14BackwardKerneliiiPfS_S_S_S_f$__internal_accurate_pow)
$_Z14BackwardKerneliiiPfS_S_S_S_f$__internal_accurate_pow:
[----:B------:R-:W0:Y:S01]  /*0b80*/  MUFU.RCP64H R21, 2 ;  /* 0x4000000000157908 */ /* 0x000e220000001800 */
[----:B------:R-:W-:Y:S02]  /*0b90*/  HFMA2 R20, -RZ, RZ, 0, 0 ;  /* 0x00000000ff147431 */ /* 0x000fe400000001ff */
[----:B------:R-:W-:Y:S01]  /*0ba0*/  IMAD.MOV.U32 R8, RZ, RZ, 0x0 ;  /* 0x00000000ff087424 */ /* 0x000fe200078e00ff */
[----:B------:R-:W-:Y:S01]  /*0bb0*/  UMOV UR6, 0x7d2cafe2 ;  /* 0x7d2cafe200067882 */ /* 0x000fe20000000000 */
[----:B------:R-:W-:Y:S01]  /*0bc0*/  IMAD.MOV.U32 R9, RZ, RZ, 0x40000000 ;  /* 0x40000000ff097424 */ /* 0x000fe200078e00ff */
[----:B------:R-:W-:Y:S01]  /*0bd0*/  UMOV UR7, 0x3eb0f5ff ;  /* 0x3eb0f5ff00077882 */ /* 0x000fe20000000000 */
[----:B------:R-:W-:Y:S02]  /*0be0*/  IMAD.MOV.U32 R10, RZ, RZ, 0x41ad3b5a ;  /* 0x41ad3b5aff0a7424 */ /* 0x000fe400078e00ff */
[----:B------:R-:W-:Y:S02]  /*0bf0*/  IMAD.MOV.U32 R11, RZ, RZ, 0x3ed0f5d2 ;  /* 0x3ed0f5d2ff0b7424 */ /* 0x000fe400078e00ff */
[----:B0-----:R-:W-:-:S08]  /*0c00*/  DFMA R8, R20, -R8, 1 ;  /* 0x3ff000001408742b */ /* 0x001fd00000000808 */
[----:B------:R-:W-:-:S08]  /*0c10*/  DFMA R8, R8, R8, R8 ;  /* 0x000000080808722b */ /* 0x000fd00000000008 */
[----:B------:R-:W-:-:S08]  /*0c20*/  DFMA R20, R20, R8, R20 ;  /* 0x000000081414722b */ /* 0x000fd00000000014 */
[----:B------:R-:W-:-:S08]  /*0c30*/  DMUL R8, RZ, R20 ;  /* 0x00000014ff087228 */ /* 0x000fd00000000000 */
[----:B------:R-:W-:-:S08]  /*0c40*/  DFMA R8, RZ, R20, R8 ;  /* 0x00000014ff08722b */ /* 0x000fd00000000008 */
[CC--:B------:R-:W-:Y:S02]  /*0c50*/  DMUL R16, R8.reuse, R8.reuse ;  /* 0x0000000808107228 */ /* 0x0c0fe40000000000 */
[----:B------:R-:W-:Y:S02]  /*0c60*/  DADD R12, RZ, -R8 ;  /* 0x00000000ff0c7229 */ /* 0x000fe40000000808 */
[----:B------:R-:W-:-:S04]  /*0c70*/  DMUL R24, R8, R8 ;  /* 0x0000000808187228 */ /* 0x000fc80000000000 */
[----:B------:R-:W-:Y:S01]  /*0c80*/  DFMA R10, R16, UR6, R10 ;  /* 0x00000006100a7c2b */ /* 0x000fe2000800000a */
[----:B------:R-:W-:Y:S01]  /*0c90*/  UMOV UR6, 0x75488a3f ;  /* 0x75488a3f00067882 */ /* 0x000fe20000000000 */
[----:B------:R-:W-:Y:S01]  /*0ca0*/  UMOV UR7, 0x3ef3b20a ;  /* 0x3ef3b20a00077882 */ /* 0x000fe20000000000 */
[----:B------:R-:W-:-:S05]  /*0cb0*/  DADD R12, R12, R12 ;  /* 0x000000000c0c7229 */ /* 0x000fca000000000c */
[----:B------:R-:W-:Y:S01]  /*0cc0*/  DFMA R10, R16, R10, UR6 ;  /* 0x00000006100a7e2b */ /* 0x000fe2000800000a */
[----:B------:R-:W-:Y:S01]  /*0cd0*/  UMOV UR6, 0xe4faecd5 ;  /* 0xe4faecd500067882 */ /* 0x000fe20000000000 */
[----:B------:R-:W-:Y:S01]  /*0ce0*/  UMOV UR7, 0x3f1745cd ;  /* 0x3f1745cd00077882 */ /* 0x000fe20000000000 */
[----:B------:R-:W-:-:S05]  /*0cf0*/  DFMA R12, RZ, -R8, R12 ;  /* 0x80000008ff0c722b */ /* 0x000fca000000000c */
[----:B------:R-:W-:Y:S01]  /*0d00*/  DFMA R10, R16, R10, UR6 ;  /* 0x00000006100a7e2b */ /* 0x000fe2000800000a */
[----:B------:R-:W-:Y:S01]  /*0d10*/  UMOV UR6, 0x258a578b ;  /* 0x258a578b00067882 */ /* 0x000fe20000000000 */
[----:B------:R-:W-:Y:S01]  /*0d20*/  UMOV UR7, 0x3f3c71c7 ;  /* 0x3f3c71c700077882 */ /* 0x000fe20000000000 */
[----:B------:R-:W-:Y:S02]  /*0d30*/  DMUL R12, R20, R12 ;  /* 0x0000000c140c7228 */ /* 0x000fe40000000000 */
[----:B------:R-:W-:-:S03]  /*0d40*/  DFMA R20, R8, R8, -R24 ;  /* 0x000000080814722b */ /* 0x000fc60000000818 */
[----:B------:R-:W-:Y:S01]  /*0d50*/  DFMA R10, R16, R10, UR6 ;  /* 0x00000006100a7e2b */ /* 0x000fe2000800000a */
[----:B------:R-:W-:Y:S01]  /*0d60*/  UMOV UR6, 0x9242b910 ;  /* 0x9242b91000067882 */ /* 0x000fe20000000000 */
[----:B------:R-:W-:-:S06]  /*0d70*/  UMOV UR7, 0x3f624924 ;  /* 0x3f62492400077882 */ /* 0x000fcc0000000000 */
[----:B------:R-:W-:Y:S01]  /*0d80*/  DFMA R10, R16, R10, UR6 ;  /* 0x00000006100a7e2b */ /* 0x000fe2000800000a */
[----:B------:R-:W-:Y:S01]  /*0d90*/  UMOV UR6, 0x99999dfb ;  /* 0x99999dfb00067882 */ /* 0x000fe20000000000 */
[----:B------:R-:W-:-:S06]  /*0da0*/  UMOV UR7, 0x3f899999 ;  /* 0x3f89999900077882 */ /* 0x000fcc0000000000 */
[----:B------:R-:W-:Y:S01]  /*0db0*/  DFMA R14, R16, R10, UR6 ;  /* 0x00000006100e7e2b */ /* 0x000fe2000800000a */
[----:B------:R-:W-:Y:S01]  /*0dc0*/  UMOV UR6, 0x55555555 ;  /* 0x5555555500067882 */ /* 0x000fe20000000000 */
[----:B------:R-:W-:-:S06]  /*0dd0*/  UMOV UR7, 0x3fb55555 ;  /* 0x3fb5555500077882 */ /* 0x000fcc0000000000 */
[----:B------:R-:W-:-:S08]  /*0de0*/  DFMA R10, R16, R14, UR6 ;  /* 0x00000006100a7e2b */ /* 0x000fd0000800000e */
[----:B------:R-:W-:Y:S01]  /*0df0*/  DADD R18, -R10, UR6 ;  /* 0x000000060a127e29 */ /* 0x000fe20008000100 */
[----:B------:R-:W-:Y:S01]  /*0e00*/  UMOV UR6, 0xb9e7b0 ;  /* 0x00b9e7b000067882 */ /* 0x000fe20000000000 */
[----:B------:R-:W-:-:S06]  /*0e10*/  UMOV UR7, 0x3c46a4cb ;  /* 0x3c46a4cb00077882 */ /* 0x000fcc0000000000 */
[----:B------:R-:W-:Y:S02]  /*0e20*/  DFMA R16, R16, R14, R18 ;  /* 0x0000000e1010722b */ /* 0x000fe40000000012 */
[----:B------:R-:W-:Y:S01]  /*0e30*/  DMUL R14, R8, R24 ;  /* 0x00000018080e7228 */ /* 0x000fe20000000000 */
[----:B------:R-:W-:Y:S02]  /*0e40*/  VIADD R19, R13, 0x100000 ;  /* 0x001000000d137836 */ /* 0x000fe40000000000 */
[----:B------:R-:W-:-:S03]  /*0e50*/  IMAD.MOV.U32 R18, RZ, RZ, R12 ;  /* 0x000000ffff127224 */ /* 0x000fc600078e000c */
[----:B------:R-:W-:Y:S01]  /*0e60*/  DADD R16, R16, -UR6 ;  /* 0x8000000610107e29 */ /* 0x000fe20008000000 */
[----:B------:R-:W-:Y:S01]  /*0e70*/  UMOV UR6, 0x0 ;  /* 0x0000000000067882 */ /* 0x000fe20000000000 */
[C---:B------:R-:W-:Y:S01]  /*0e80*/  DFMA R22, R8.reuse, R24, -R14 ;  /* 0x000000180816722b */ /* 0x040fe2000000080e */
[----:B------:R-:W-:Y:S01]  /*0e90*/  UMOV UR7, 0x3ff00000 ;  /* 0x3ff0000000077882 */ /* 0x000fe20000000000 */
[----:B------:R-:W-:-:S04]  /*0ea0*/  DFMA R18, R8, R18, R20 ;  /* 0x000000120812722b */ /* 0x000fc80000000014 */
[----:B------:R-:W-:Y:S02]  /*0eb0*/  DADD R20, R10, R16 ;  /* 0x000000000a147229 */ /* 0x000fe40000000010 */
[----:B------:R-:W-:-:S06]  /*0ec0*/  DFMA R22, R12, R24, R22 ;  /* 0x000000180c16722b */ /* 0x000fcc0000000016 */
[----:B------:R-:W-:Y:S02]  /*0ed0*/  DMUL R24, R20, R14 ;  /* 0x0000000e14187228 */ /* 0x000fe40000000000 */
[----:B------:R-:W-:Y:S02]  /*0ee0*/  DFMA R18, R8, R18, R22 ;  /* 0x000000120812722b */ /* 0x000fe40000000016 */
[----:B------:R-:W-:-:S04]  /*0ef0*/  DADD R22, R10, -R20 ;  /* 0x000000000a167229 */ /* 0x000fc80000000814 */
[----:B------:R-:W-:-:S04]  /*0f00*/  DFMA R10, R20, R14, -R24 ;  /* 0x0000000e140a722b */ /* 0x000fc80000000818 */
[----:B------:R-:W-:-:S04]  /*0f10*/  DADD R22, R16, R22 ;  /* 0x0000000010167229 */ /* 0x000fc80000000016 */
[----:B------:R-:W-:-:S08]  /*0f20*/  DFMA R10, R20, R18, R10 ;  /* 0x00000012140a722b */ /* 0x000fd0000000000a */
[----:B------:R-:W-:-:S08]  /*0f30*/  DFMA R22, R22, R14, R10 ;  /* 0x0000000e1616722b */ /* 0x000fd0000000000a */
[----:B------:R-:W-:-:S08]  /*0f40*/  DADD R14, R24, R22 ;  /* 0x00000000180e7229 */ /* 0x000fd00000000016 */
[--C-:B------:R-:W-:Y:S02]  /*0f50*/  DADD R10, R8, R14.reuse ;  /* 0x00000000080a7229 */ /* 0x100fe4000000000e */
[----:B------:R-:W-:-:S06]  /*0f60*/  DADD R24, R24, -R14 ;  /* 0x0000000018187229 */ /* 0x000fcc000000080e */
[----:B------:R-:W-:Y:S02]  /*0f70*/  DADD R8, R8, -R10 ;  /* 0x0000000008087229 */ /* 0x000fe4000000080a */
[----:B------:R-:W-:-:S06]  /*0f80*/  DADD R24, R22, R24 ;  /* 0x0000000016187229 */ /* 0x000fcc0000000018 */
[----:B------:R-:W-:-:S08]  /*0f90*/  DADD R8, R14, R8 ;  /* 0x000000000e087229 */ /* 0x000fd00000000008 */
[----:B------:R-:W-:-:S08]  /*0fa0*/  DADD R8, R24, R8 ;  /* 0x0000000018087229 */ /* 0x000fd00000000008 */
[----:B------:R-:W-:Y:S01]  /*0fb0*/  DADD R16, R12, R8 ;  /* 0x000000000c107229 */ /* 0x000fe20000000008 */
[----:B------:R-:W-:Y:S01]  /*0fc0*/  IMAD.MOV.U32 R12, RZ, RZ, -0x105c611 ;  /* 0xfefa39efff0c7424 */ /* 0x000fe200078e00ff */
[----:B------:R-:W-:Y:S01]  /*0fd0*/  MOV R9, 0x3fe62e42 ;  /* 0x3fe62e4200097802 */ /* 0x000fe20000000f00 */
[----:B------:R-:W-:Y:S02]  /*0fe0*/  IMAD.MOV.U32 R13, RZ, RZ, 0x3fe62e42 ;  /* 0x3fe62e42ff0d7424 */ /* 0x000fe400078e00ff */
[----:B------:R-:W-:-:S03]  /*0ff0*/  IMAD.MOV.U32 R8, RZ, RZ, -0x105c611 ;  /* 0xfefa39efff087424 */ /* 0x000fc600078e00ff */
[----:B------:R-:W-:-:S08]  /*1000*/  DADD R14, R10, R16 ;  /* 0x000000000a0e7229 */ /* 0x000fd00000000010 */
[--C-:B------:R-:W-:Y:S02]  /*1010*/  DFMA R12, R12, UR6, R14.reuse ;  /* 0x000000060c0c7c2b */ /* 0x100fe4000800000e */
[----:B------:R-:W-:-:S06]  /*1020*/  DADD R10, R10, -R14 ;  /* 0x000000000a0a7229 */ /* 0x000fcc000000080e */
[----:B------:R-:W-:Y:S02]  /*1030*/  DFMA R18, -R8, 1, R12 ;  /* 0x3ff000000812782b */ /* 0x000fe4000000010c */
[----:B------:R-:W-:Y:S01]  /*1040*/  DADD R10, R16, R10 ;  /* 0x00000000100a7229 */ /* 0x000fe2000000000a */
[----:B------:R-:W-:Y:S02]  /*1050*/  IMAD.MOV.U32 R16, RZ, RZ, 0x3b39803f ;  /* 0x3b39803fff107424 */ /* 0x000fe400078e00ff */
[----:B------:R-:W-:-:S03]  /*1060*/  IMAD.MOV.U32 R17, RZ, RZ, 0x3c7abc9e ;  /* 0x3c7abc9eff117424 */ /* 0x000fc600078e00ff */
[----:B------:R-:W-:-:S08]  /*1070*/  DADD R18, -R14, R18 ;  /* 0x000000000e127229 */ /* 0x000fd00000000112 */
[----:B------:R-:W-:-:S08]  /*1080*/  DADD R10, R10, -R18 ;  /* 0x000000000a0a7229 */ /* 0x000fd00000000812 */
[----:B------:R-:W-:Y:S01]  /*1090*/  DFMA R16, R16, UR6, R10 ;  /* 0x0000000610107c2b */ /* 0x000fe2000800000a */
[----:B------:R-:W-:Y:S01]  /*10a0*/  UMOV UR6, 0x3b39803f ;  /* 0x3b39803f00067882 */ /* 0x000fe20000000000 */
[C---:B------:R-:W-:Y:S01]  /*10b0*/  IMAD.SHL.U32 R11, R27.reuse, 0x2, RZ ;  /* 0x000000021b0b7824 */ /* 0x040fe200078e00ff */
[----:B------:R-:W-:Y:S01]  /*10c0*/  LOP3.LUT R10, R27, 0xff0fffff, RZ, 0xc0, !PT ;  /* 0xff0fffff1b0a7812 */ /* 0x000fe200078ec0ff */
[----:B------:R-:W-:-:S03]  /*10d0*/  UMOV UR7, 0x3c7abc9e ;  /* 0x3c7abc9e00077882 */ /* 0x000fc60000000000 */
[----:B------:R-:W-:Y:S01]  /*10e0*/  ISETP.GT.U32.AND P0, PT, R11, -0x2000001, PT ;  /* 0xfdffffff0b00780c */ /* 0x000fe20003f04070 */
[----:B------:R-:W-:-:S03]  /*10f0*/  DADD R14, R12, R16 ;  /* 0x000000000c0e7229 */ /* 0x000fc60000000010 */
[----:B------:R-:W-:-:S05]  /*1100*/  SEL R27, R10, R27, P0 ;  /* 0x0000001b0a1b7207 */ /* 0x000fca0000000000 */
[----:B------:R-:W-:Y:S02]  /*1110*/  DADD R12, R12, -R14 ;  /* 0x000000000c0c7229 */ /* 0x000fe4000000080e */
[----:B------:R-:W-:-:S06]  /*1120*/  DMUL R10, R14, R26 ;  /* 0x0000001a0e0a7228 */ /* 0x000fcc0000000000 */
[----:B------:R-:W-:Y:S02]  /*1130*/  DADD R12, R16, R12 ;  /* 0x00000000100c7229 */ /* 0x000fe4000000000c */
[----:B------:R-:W-:-:S08]  /*1140*/  DFMA R14, R14, R26, -R10 ;  /* 0x0000001a0e0e722b */ /* 0x000fd0000000080a */
[----:B------:R-:W-:Y:S01]  /*1150*/  DFMA R26, R12, R26, R14 ;  /* 0x0000001a0c1a722b */ /* 0x000fe2000000000e */
[----:B------:R-:W-:Y:S02]  /*1160*/  IMAD.MOV.U32 R14, RZ, RZ, 0x652b82fe ;  /* 0x652b82feff0e7424 */ /* 0x000fe400078e00ff */
[----:B------:R-:W-:-:S05]  /*1170*/  IMAD.MOV.U32 R15, RZ, RZ, 0x3ff71547 ;  /* 0x3ff71547ff0f7424 */ /* 0x000fca00078e00ff */
[----:B------:R-:W-:-:S08]  /*1180*/  DADD R12, R10, R26 ;  /* 0x000000000a0c7229 */ /* 0x000fd0000000001a */
[----:B------:R-:W-:Y:S02]  /*1190*/  DFMA R14, R12, R14, 6.75539944105574400000e+15 ;  /* 0x433800000c0e742b */ /* 0x000fe4000000000e */
[----:B------:R-:W-:Y:S01]  /*11a0*/  FSETP.GEU.AND P0, PT, |R13|, 4.1917929649353027344, PT ;  /* 0x4086232b0d00780b */ /* 0x000fe20003f0e200 */
[----:B------:R-:W-:-:S05]  /*11b0*/  DADD R10, R10, -R12 ;  /* 0x000000000a0a7229 */ /* 0x000fca000000080c */
[----:B------:R-:W-:-:S03]  /*11c0*/  DADD R16, R14, -6.75539944105574400000e+15 ;  /* 0xc33800000e107429 */ /* 0x000fc60000000000 */
[----:B------:R-:W-:-:S05]  /*11d0*/  DADD R26, R26, R10 ;  /* 0x000000001a1a7229 */ /* 0x000fca000000000a */
[----:B------:R-:W-:-:S08]  /*11e0*/  DFMA R8, R16, -R8, R12 ;  /* 0x800000081008722b */ /* 0x000fd0000000000c */
[----:B------:R-:W-:Y:S01]  /*11f0*/  DFMA R8, R16, -UR6, R8 ;  /* 0x8000000610087c2b */ /* 0x000fe20008000008 */
[----:B------:R-:W-:Y:S01]  /*1200*/  UMOV UR6, 0x69ce2bdf ;  /* 0x69ce2bdf00067882 */ /* 0x000fe20000000000 */
[----:B------:R-:W-:Y:S01]  /*1210*/  IMAD.MOV.U32 R16, RZ, RZ, -0x35dec16 ;  /* 0xfca213eaff107424 */ /* 0x000fe200078e00ff */
[----:B------:R-:W-:Y:S01]  /*1220*/  UMOV UR7, 0x3e5ade15 ;  /* 0x3e5ade1500077882 */ /* 0x000fe20000000000 */
[----:B------:R-:W-:-:S06]  /*1230*/  IMAD.MOV.U32 R17, RZ, RZ, 0x3e928af3 ;  /* 0x3e928af3ff117424 */ /* 0x000fcc00078e00ff */
[----:B------:R-:W-:Y:S01]  /*1240*/  DFMA R16, R8, UR6, R16 ;  /* 0x0000000608107c2b */ /* 0x000fe20008000010 */
        /* <DEDUP_REMOVED lines=24> */
[----:B------:R-:W-:-:S08]  /*13d0*/  DFMA R16, R8, R16, 1 ;  /* 0x3ff000000810742b */ /* 0x000fd00000000010 */
[----:B------:R-:W-:-:S10]  /*13e0*/  DFMA R8, R8, R16, 1 ;  /* 0x3ff000000808742b */ /* 0x000fd40000000010 */
[----:B------:R-:W-:Y:S01]  /*13f0*/  LEA R11, R14, R9, 0x14 ;  /* 0x000000090e0b7211 */ /* 0x000fe200078ea0ff */
[----:B------:R-:W-:Y:S01]  /*1400*/  IMAD.MOV.U32 R10, RZ, RZ, R8 ;  /* 0x000000ffff0a7224 */ /* 0x000fe200078e0008 */
[----:B------:R-:W-:Y:S06]  /*1410*/  @!P0 BRA `(.L_x_13) ;  /* 0x0000000000348947 */ /* 0x000fec0003800000 */
[----:B------:R-:W-:Y:S01]  /*1420*/  FSETP.GEU.AND P1, PT, |R13|, 4.2275390625, PT ;  /* 0x408748000d00780b */ /* 0x000fe20003f2e200 */
[C---:B------:R-:W-:Y:S02]  /*1430*/  DADD R10, R12.reuse, +INF ;  /* 0x7ff000000c0a7429 */ /* 0x040fe40000000000 */
[----:B------:R-:W-:-:S08]  /*1440*/  DSETP.GEU.AND P0, PT, R12, RZ, PT ;  /* 0x000000ff0c00722a */ /* 0x000fd00003f0e000 */
[----:B------:R-:W-:Y:S02]  /*1450*/  FSEL R10, R10, RZ, P0 ;  /* 0x000000ff0a0a7208 */ /* 0x000fe40000000000 */
[----:B------:R-:W-:Y:S01]  /*1460*/  FSEL R11, R11, RZ, P0 ;  /* 0x000000ff0b0b7208 */ /* 0x000fe20000000000 */
[----:B------:R-:W-:Y:S06]  /*1470*/  @P1 BRA `(.L_x_13) ;  /* 0x00000000001c1947 */ /* 0x000fec0003800000 */
[----:B------:R-:W-:-:S04]  /*1480*/  LEA.HI R10, R14, R14, RZ, 0x1 ;  /* 0x0000000e0e0a7211 */ /* 0x000fc800078f08ff */
[----:B------:R-:W-:-:S05]  /*1490*/  SHF.R.S32.HI R11, RZ, 0x1, R10 ;  /* 0x00000001ff0b7819 */ /* 0x000fca000001140a */
[----:B------:R-:W-:Y:S02]  /*14a0*/  IMAD.IADD R10, R14, 0x1, -R11 ;  /* 0x000000010e0a7824 */ /* 0x000fe400078e0a0b */
[----:B------:R-:W-:-:S03]  /*14b0*/  IMAD R9, R11, 0x100000, R9 ;  /* 0x001000000b097824 */ /* 0x000fc600078e0209 */
[----:B------:R-:W-:Y:S01]  /*14c0*/  LEA R11, R10, 0x3ff00000, 0x14 ;  /* 0x3ff000000a0b7811 */ /* 0x000fe200078ea0ff */
[----:B------:R-:W-:-:S06]  /*14d0*/  IMAD.MOV.U32 R10, RZ, RZ, RZ ;  /* 0x000000ffff0a7224 */ /* 0x000fcc00078e00ff */
[----:B------:R-:W-:-:S11]  /*14e0*/  DMUL R10, R8, R10 ;  /* 0x0000000a080a7228 */ /* 0x000fd60000000000 */
.L_x_13:
[----:B------:R-:W-:Y:S01]  /*14f0*/  DFMA R26, R26, R10, R10 ;  /* 0x0000000a1a1a722b */ /* 0x000fe2000000000a */
[----:B------:R-:W-:Y:S01]  /*1500*/  IMAD.MOV.U32 R8, RZ, RZ, R0 ;  /* 0x000000ffff087224 */ /* 0x000fe200078e0000 */
[----:B------:R-:W-:Y:S01]  /*1510*/  DSETP.NEU.AND P0, PT, |R10|, +INF , PT ;  /* 0x7ff000000a00742a */ /* 0x000fe20003f0d200 */
[----:B------:R-:W-:-:S07]  /*1520*/  IMAD.MOV.U32 R9, RZ, RZ, 0x0 ;  /* 0x00000000ff097424 */ /* 0x000fce00078e00ff */
[----:B------:R-:W-:Y:S02]  /*1530*/  FSEL R10, R10, R26, !P0 ;  /* 0x0000001a0a0a7208 */ /* 0x000fe40004000000 */
[----:B------:R-:W-:Y:S01]  /*1540*/  FSEL R11, R11, R27, !P0 ;  /* 0x0000001b0b0b7208 */ /* 0x000fe20004000000 */
[----:B------:R-:W-:Y:S06]  /*1550*/  RET.REL.NODEC R8 `(_Z14BackwardKerneliiiPfS_S_S_S_f) ;  /* 0xffffffe808a87950 */ /* 0x000fec0003c3ffff */
.L_x_14:
[----:B------:R-:W-:-:S00]  /*1560*/  BRA `(.L_x_14) ;  /* 0xfffffffc00fc7947 */ /* 0x000fc0000383ffff */
[----:B------:R-:W-:-:S00]  /*1570*/  NOP ;  /* 0x0000000000007918 */ /* 0x000fc00000000000 */
        /* <DEDUP_REMOVED lines=8> */
.L_x_76:


//--------------------- .text._Z21CalculatePArrayKerneliiiPfS_S_S_ --------------------------
	.section	.text._Z21CalculatePArrayKerneliiiPfS_S_S_,"ax",@progbits
	.align	128
        .global         _Z21CalculatePArrayKerneliiiPfS_S_S_
        .type           _Z21CalculatePArrayKerneliiiPfS_S_S_,@function
        .size           _Z21CalculatePArrayKerneliiiPfS_S_S_,(.L_x_78 - _Z21CalculatePArrayKerneliiiPfS_S_S_)
        .other          _Z21CalculatePArrayKerneliiiPfS_S_S_,@"STO_CUDA_ENTRY STV_DEFAULT"
_Z21CalculatePArrayKerneliiiPfS_S_S_:
.text._Z21CalculatePArrayKerneliiiPfS_S_S_:
[----:B------:R-:W-:Y:S01]  /*0000*/  LDC R1, c[0x0][0x37c] ;  /* 0x0000df00ff017b82 */ /* 0x000fe20000000800 */
[----:B------:R-:W-:Y:S01]  /*0010*/  BSSY.RECONVERGENT B0, `(.L_x_15) ;  /* 0x0000005000007945 */ /* 0x000fe20003800200 */
[----:B------:R-:W-:Y:S01]  /*0020*/  IMAD.MOV.U32 R0, RZ, RZ, RZ ;  /* 0x000000ffff007224 */ /* 0x000fe200078e00ff */
[----:B------:R-:W-:Y:S01]  /*0030*/  MOV R2, 0x60 ;  /* 0x0000006000027802 */ /* 0x000fe20000000f00 */
[----:B------:R-:W-:-:S07]  /*0040*/  IMAD.MOV.U32 R3, RZ, RZ, 0x40080000 ;  /* 0x40080000ff037424 */ /* 0x000fce00078e00ff */
[----:B------:R-:W-:Y:S05]  /*0050*/  CALL.REL.NOINC `($_Z21CalculatePArrayKerneliiiPfS_S_S_$__internal_accurate_pow) ;  /* 0x00000014004c7944 */ /* 0x000fea0003c00000 */
[----:B------:R-:W-:Y:S05]  /*0060*/  BSYNC.RECONVERGENT B0 ;  /* 0x0000000000007941 */ /* 0x000fea0003800200 */
.L_x_15:
[----:B------:R-:W0:Y:S01]  /*0070*/  LDCU UR4, c[0x0][0x380] ;  /* 0x00007000ff0477ac */ /* 0x000e220008000800 */
[----:B------:R-:W-:Y:S01]  /*0080*/  IMAD.MOV.U32 R18, RZ, RZ, R0 ;  /* 0x000000ffff127224 */ /* 0x000fe200078e0000 */
[----:B------:R-:W-:Y:S03]  /*0090*/  BSSY.RECONVERGENT B0, `(.L_x_16) ;  /* 0x0000007000007945 */ /* 0x000fe60003800200 */
[----:B------:R-:W-:Y:S01]  /*00a0*/  F2I.F64.TRUNC R5, R18 ;  /* 0x0000001200057311 */ /* 0x000fe2000030d100 */
[----:B0-----:R-:W-:-:S09]  /*00b0*/  UIADD3 UR4, UPT, UPT, -UR4, 0x3, URZ ;  /* 0x0000000304047890 */ /* 0x001fd2000fffe1ff */
[----:B------:R-:W0:Y:S02]  /*00c0*/  I2F.F64 R2, UR4 ;  /* 0x0000000400027d12 */ /* 0x000e240008201c00 */
[----:B0-----:R-:W-:Y:S01]  /*00d0*/  IMAD.MOV.U32 R0, RZ, RZ, R2 ;  /* 0x000000ffff007224 */ /* 0x001fe200078e0002 */
[----:B------:R-:W-:-:S07]  /*00e0*/  MOV R2, 0x100 ;  /* 0x0000010000027802 */ /* 0x000fce0000000f00 */
[----:B------:R-:W-:Y:S05]  /*00f0*/  CALL.REL.NOINC `($_Z21CalculatePArrayKerneliiiPfS_S_S_$__internal_accurate_pow) ;  /* 0x0000001400247944 */ /* 0x000fea0003c00000 */
[----:B------:R-:W-:Y:S05]  /*0100*/  BSYNC.RECONVERGENT B0 ;  /* 0x0000000000007941 */ /* 0x000fea0003800200 */
.L_x_16:
[----:B------:R-:W0:Y:S01]  /*0110*/  LDC R2, c[0x0][0x380] ;  /* 0x0000e000ff027b82 */ /* 0x000e220000000800 */
[----:B------:R-:W1:Y:S01]  /*0120*/  S2R R4, SR_TID.Y ;  /* 0x0000000000047919 */ /* 0x000e620000002200 */
[----:B------:R-:W-:Y:S01]  /*0130*/  BSSY.RECONVERGENT B0, `(.L_x_17) ;  /* 0x000000b000007945 */ /* 0x000fe20003800200 */
[----:B------:R-:W2:Y:S01]  /*0140*/  S2R R13, SR_TID.X ;  /* 0x00000000000d7919 */ /* 0x000ea20000002100 */
[C---:B0-----:R-:W-:Y:S02]  /*0150*/  IADD3 R8, PT, PT, -R2.reuse, 0x4, RZ ;  /* 0x0000000402087810 */ /* 0x041fe40007ffe1ff */
[----:B------:R-:W-:Y:S02]  /*0160*/  ISETP.NE.AND P0, PT, R2, 0x3, PT ;  /* 0x000000030200780c */ /* 0x000fe40003f05270 */
[----:B------:R-:W0:Y:S02]  /*0170*/  I2F.F64 R2, R8 ;  /* 0x0000000800027312 */ /* 0x000e240000201c00 */
[----:B------:R-:W-:-:S02]  /*0180*/  FSEL R6, R0, RZ, P0 ;  /* 0x000000ff00067208 */ /* 0x000fc40000000000 */
[----:B------:R-:W-:-:S04]  /*0190*/  FSEL R7, R19, 1.875, P0 ;  /* 0x3ff0000013077808 */ /* 0x000fc80000000000 */
[----:B------:R3:W4:Y:S01]  /*01a0*/  F2I.F64.TRUNC R11, R6 ;  /* 0x00000006000b7311 */ /* 0x000722000030d100 */
[----:B0-----:R-:W-:Y:S01]  /*01b0*/  IMAD.MOV.U32 R0, RZ, RZ, R2 ;  /* 0x000000ffff007224 */ /* 0x001fe200078e0002 */
[----:B-12---:R-:W-:-:S07]  /*01c0*/  MOV R2, 0x1e0 ;  /* 0x000001e000027802 */ /* 0x006fce0000000f00 */
[----:B---34-:R-:W-:Y:S05]  /*01d0*/  CALL.REL.NOINC `($_Z21CalculatePArrayKerneliiiPfS_S_S_$__internal_accurate_pow) ;  /* 0x0000001000ec7944 */ /* 0x018fea0003c00000 */
[----:B------:R-:W-:Y:S05]  /*01e0*/  BSYNC.RECONVERGENT B0 ;  /* 0x0000000000007941 */ /* 0x000fea0003800200 */
.L_x_17:
[----:B------:R-:W0:Y:S01]  /*01f0*/  LDC R6, c[0x0][0x380] ;  /* 0x0000e000ff067b82 */ /* 0x000e220000000800 */
[----:B------:R-:W1:Y:S01]  /*0200*/  LDCU UR4, c[0x0][0x388] ;  /* 0x00007100ff0477ac */ /* 0x000e620008000800 */
[----:B------:R-:W-:Y:S01]  /*0210*/  BSSY.RECONVERGENT B0, `(.L_x_18) ;  /* 0x000000d000007945 */ /* 0x000fe20003800200 */
[----:B-1----:R-:W-:-:S04]  /*0220*/  IMAD R4, R4, UR4, R13 ;  /* 0x0000000404047c24 */ /* 0x002fc8000f8e020d */
[----:B------:R-:W-:Y:S01]  /*0230*/  VIADD R14, R4, 0x1 ;  /* 0x00000001040e7836 */ /* 0x000fe20000000000 */
[C---:B0-----:R-:W-:Y:S02]  /*0240*/  IADD3 R8, PT, PT, -R6.reuse, 0x2, RZ ;  /* 0x0000000206087810 */ /* 0x041fe40007ffe1ff */
[----:B------:R-:W-:Y:S01]  /*0250*/  ISETP.NE.AND P0, PT, R6, 0x4, PT ;  /* 0x000000040600780c */ /* 0x000fe20003f05270 */
[----:B------:R-:W-:Y:S03]  /*0260*/  I2F.F64 R12, R14 ;  /* 0x0000000e000c7312 */ /* 0x000fe60000201c00 */
[----:B------:R-:W-:Y:S02]  /*0270*/  FSEL R6, R0, RZ, P0 ;  /* 0x000000ff00067208 */ /* 0x000fe40000000000 */
[----:B------:R-:W-:-:S03]  /*0280*/  FSEL R7, R19, 1.875, P0 ;  /* 0x3ff0000013077808 */ /* 0x000fc60000000000 */
[----:B------:R-:W0:Y:S08]  /*0290*/  I2F.F64 R2, R8 ;  /* 0x0000000800027312 */ /* 0x000e300000201c00 */
[----:B------:R1:W2:Y:S01]  /*02a0*/  F2I.F64.TRUNC R4, R6 ;  /* 0x0000000600047311 */ /* 0x0002a2000030d100 */
[----:B0-----:R-:W-:Y:S01]  /*02b0*/  IMAD.MOV.U32 R0, RZ, RZ, R2 ;  /* 0x000000ffff007224 */ /* 0x001fe200078e0002 */
[----:B------:R-:W-:-:S07]  /*02c0*/  MOV R2, 0x2e0 ;  /* 0x000002e000027802 */ /* 0x000fce0000000f00 */
[----:B-12---:R-:W-:Y:S05]  /*02d0*/  CALL.REL.NOINC `($_Z21CalculatePArrayKerneliiiPfS_S_S_$__internal_accurate_pow) ;  /* 0x0000001000ac7944 */ /* 0x006fea0003c00000 */
[----:B------:R-:W-:Y:S05]  /*02e0*/  BSYNC.RECONVERGENT B0 ;  /* 0x0000000000007941 */ /* 0x000fea0003800200 */
.L_x_18:
[----:B------:R-:W0:Y:S01]  /*02f0*/  LDC R6, c[0x0][0x380] ;  /* 0x0000e000ff067b82 */ /* 0x000e220000000800 */
[----:B------:R-:W-:Y:S01]  /*0300*/  IMAD.MOV.U32 R18, RZ, RZ, R0 ;  /* 0x000000ffff127224 */ /* 0x000fe200078e0000 */
[----:B------:R-:W-:Y:S05]  /*0310*/  BSSY.RECONVERGENT B0, `(.L_x_19) ;  /* 0x00000be000007945 */ /* 0x000fea0003800200 */
[----:B------:R-:W-:Y:S01]  /*0320*/  DADD R2, R18, -1 ;  /* 0xbff0000012027429 */ /* 0x000fe20000000000 */
[----:B0-----:R-:W-:-:S09]  /*0330*/  ISETP.NE.AND P0, PT, R6, 0x2, PT ;  /* 0x000000020600780c */ /* 0x001fd20003f05270 */
[----:B------:R-:W-:Y:S02]  /*0340*/  FSEL R2, R2, RZ, P0 ;  /* 0x000000ff02027208 */ /* 0x000fe40000000000 */
[----:B------:R-:W-:-:S06]  /*0350*/  FSEL R3, R3, RZ, P0 ;  /* 0x000000ff03037208 */ /* 0x000fcc0000000000 */
[----:B------:R-:W-:-:S14]  /*0360*/  DSETP.GE.AND P0, PT, R2, R12, PT ;  /* 0x0000000c0200722a */ /* 0x000fdc0003f06000 */
[----:B------:R-:W-:Y:S05]  /*0370*/  @!P0 BRA `(.L_x_20) ;  /* 0x0000000800dc8947 */ /* 0x000fea0003800000 */
[----:B------:R-:W0:Y:S01]  /*0380*/  LDC.64 R12, c[0x0][0x358] ;  /* 0x0000d600ff0c7b82 */ /* 0x000e220000000a00 */
[----:B------:R-:W-:Y:S01]  /*0390*/  ISETP.NE.AND P2, PT, R6, 0x1, PT ;  /* 0x000000010600780c */ /* 0x000fe20003f45270 */
[----:B------:R-:W-:Y:S01]  /*03a0*/  BSSY.RECONVERGENT B1, `(.L_x_21) ;  /* 0x0000006000017945 */ /* 0x000fe20003800200 */
[----:B------:R-:W-:Y:S01]  /*03b0*/  IMAD.MOV.U32 R0, RZ, RZ, RZ ;  /* 0x000000ffff007224 */ /* 0x000fe200078e00ff */
[----:B------:R-:W-:Y:S01]  /*03c0*/  MOV R2, 0x400 ;  /* 0x0000040000027802 */ /* 0x000fe20000000f00 */
[----:B------:R-:W-:Y:S01]  /*03d0*/  IMAD.MOV.U32 R3, RZ, RZ, 0x40000000 ;  /* 0x40000000ff037424 */ /* 0x000fe200078e00ff */
[----:B------:R-:W-:-:S08]  /*03e0*/  SEL R5, R5, RZ, P2 ;  /* 0x000000ff05057207 */ /* 0x000fd00001000000 */
[----:B0-----:R-:W-:Y:S05]  /*03f0*/  CALL.REL.NOINC `($_Z21CalculatePArrayKerneliiiPfS_S_S_$__internal_accurate_pow) ;  /* 0x0000001000647944 */ /* 0x001fea0003c00000 */
[----:B------:R-:W-:Y:S05]  /*0400*/  BSYNC.RECONVERGENT B1 ;  /* 0x0000000000017941 */ /* 0x000fea0003800200 */
.L_x_21:
[----:B------:R-:W0:Y:S01]  /*0410*/  LDC.64 R8, c[0x0][0x398] ;  /* 0x0000e600ff087b82 */ /* 0x000e220000000a00 */
[----:B------:R-:W1:Y:S01]  /*0420*/  LDCU UR4, c[0x0][0x380] ;  /* 0x00007000ff0477ac */ /* 0x000e620008000800 */
[----:B------:R-:W-:Y:S01]  /*0430*/  IMAD R10, R14, 0x2, R5 ;  /* 0x000000020e0a7824 */ /* 0x000fe200078e0205 */
[----:B------:R-:W-:Y:S02]  /*0440*/  SEL R3, R4, RZ, P2 ;  /* 0x000000ff04037207 */ /* 0x000fe40001000000 */
[----:B------:R-:W-:Y:S02]  /*0450*/  R2UR UR6, R12 ;  /* 0x000000000c0672ca */ /* 0x000fe400000e0000 */
[C---:B------:R-:W-:Y:S01]  /*0460*/  R2UR UR7, R13.reuse ;  /* 0x000000000d0772ca */ /* 0x040fe200000e0000 */
[----:B------:R-:W2:Y:S01]  /*0470*/  LDC.64 R16, c[0x0][0x390] ;  /* 0x0000e400ff107b82 */ /* 0x000ea20000000a00 */
[----:B------:R-:W-:Y:S02]  /*0480*/  R2UR UR5, R13 ;  /* 0x000000000d0572ca */ /* 0x000fe400000e0000 */
[----:B-1----:R-:W-:-:S05]  /*0490*/  IADD3 R10, PT, PT, R10, -UR4, -R3 ;  /* 0x800000040a0a7c10 */ /* 0x002fca000fffe803 */
[----:B0-----:R-:W-:Y:S01]  /*04a0*/  IMAD.WIDE R8, R10, 0x4, R8 ;  /* 0x000000040a087825 */ /* 0x001fe200078e0208 */
[----:B------:R-:W-:-:S04]  /*04b0*/  R2UR UR4, R12 ;  /* 0x000000000c0472ca */ /* 0x000fc800000e0000 */
[----:B------:R-:W3:Y:S01]  /*04c0*/  LDG.E R3, desc[UR6][R8.64+-0x4] ;  /* 0xfffffc0608037981 */ /* 0x000ee2000c1e1900 */
[----:B--2---:R-:W-:-:S05]  /*04d0*/  IMAD.WIDE R16, R10, 0x4, R16 ;  /* 0x000000040a107825 */ /* 0x004fca00078e0210 */
[----:B------:R-:W2:Y:S04]  /*04e0*/  LDG.E R7, desc[UR6][R16.64+-0x4] ;  /* 0xfffffc0610077981 */ /* 0x000ea8000c1e1900 */
[----:B------:R-:W2:Y:S01]  /*04f0*/  LDG.E R2, desc[UR4][R16.64] ;  /* 0x0000000410027981 */ /* 0x000ea2000c1e1900 */
[----:B------:R-:W-:-:S06]  /*0500*/  IMAD.MOV.U32 R18, RZ, RZ, R0 ;  /* 0x000000ffff127224 */ /* 0x000fcc00078e0000 */
[----:B------:R-:W-:-:S06]  /*0510*/  DADD R18, R18, -1 ;  /* 0xbff0000012127429 */ /* 0x000fcc0000000000 */
[----:B------:R0:W1:Y:S01]  /*0520*/  F2I.F64.TRUNC R0, R18 ;  /* 0x0000001200007311 */ /* 0x000062000030d100 */
[----:B------:R-:W-:Y:S07]  /*0530*/  BSSY.RECONVERGENT B1, `(.L_x_22) ;  /* 0x000000d000017945 */ /* 0x000fee0003800200 */
[----:B---3--:R-:W3:Y:S01]  /*0540*/  MUFU.RCP R4, R3 ;  /* 0x0000000300047308 */ /* 0x008ee20000001000 */
[----:B--2---:R-:W-:-:S07]  /*0550*/  FMUL R2, R2, -R7 ;  /* 0x8000000702027220 */ /* 0x004fce0000400000 */
[----:B------:R-:W2:Y:S01]  /*0560*/  FCHK P0, R2, R3 ;  /* 0x0000000302007302 */ /* 0x000ea20000000000 */
[----:B---3--:R-:W-:-:S04]  /*0570*/  FFMA R15, -R3, R4, 1 ;  /* 0x3f800000030f7423 */ /* 0x008fc80000000104 */
[----:B------:R-:W-:-:S04]  /*0580*/  FFMA R15, R4, R15, R4 ;  /* 0x0000000f040f7223 */ /* 0x000fc80000000004 */
[----:B------:R-:W-:-:S04]  /*0590*/  FFMA R4, R2, R15, RZ ;  /* 0x0000000f02047223 */ /* 0x000fc800000000ff */
[----:B------:R-:W-:-:S04]  /*05a0*/  FFMA R6, -R3, R4, R2 ;  /* 0x0000000403067223 */ /* 0x000fc80000000102 */
[----:B------:R-:W-:Y:S01]  /*05b0*/  FFMA R21, R15, R6, R4 ;  /* 0x000000060f157223 */ /* 0x000fe20000000004 */
[----:B012---:R-:W-:Y:S06]  /*05c0*/  @!P0 BRA `(.L_x_23) ;  /* 0x00000000000c8947 */ /* 0x007fec0003800000 */
[----:B------:R-:W-:-:S07]  /*05d0*/  MOV R4, 0x5f0 ;  /* 0x000005f000047802 */ /* 0x000fce0000000f00 */
[----:B------:R-:W-:Y:S05]  /*05e0*/  CALL.REL.NOINC `($__internal_1_$__cuda_sm3x_div_rn_noftz_f32_slowpath) ;  /* 0x00000008004c7944 */ /* 0x000fea0003c00000 */
[----:B------:R-:W-:-:S07]  /*05f0*/  IMAD.MOV.U32 R21, RZ, RZ, R2 ;  /* 0x000000ffff157224 */ /* 0x000fce00078e0002 */
.L_x_23:
[----:B------:R-:W-:Y:S05]  /*0600*/  BSYNC.RECONVERGENT B1 ;  /* 0x0000000000017941 */ /* 0x000fea0003800200 */
.L_x_22:
[----:B------:R-:W0:Y:S01]  /*0610*/  LDCU UR4, c[0x0][0x380] ;  /* 0x00007000ff0477ac */ /* 0x000e220008000800 */
[----:B------:R-:W1:Y:S01]  /*0620*/  LDC.64 R2, c[0x0][0x390] ;  /* 0x0000e400ff027b82 */ /* 0x000e620000000a00 */
[----:B------:R-:W-:Y:S02]  /*0630*/  IADD3 R0, PT, PT, R0, 0x1, RZ ;  /* 0x0000000100007810 */ /* 0x000fe40007ffe0ff */
[----:B------:R-:W-:Y:S02]  /*0640*/  SEL R11, R11, RZ, P2 ;  /* 0x000000ff0b0b7207 */ /* 0x000fe40001000000 */
[----:B------:R-:W-:Y:S02]  /*0650*/  SEL R0, R0, RZ, !P2 ;  /* 0x000000ff00007207 */ /* 0x000fe40005000000 */
[----:B------:R-:W-:Y:S02]  /*0660*/  R2UR UR5, R13 ;  /* 0x000000000d0572ca */ /* 0x000fe400000e0000 */
[----:B------:R-:W-:-:S02]  /*0670*/  R2UR UR6, R12 ;  /* 0x000000000c0672ca */ /* 0x000fc400000e0000 */
[----:B------:R-:W-:Y:S01]  /*0680*/  R2UR UR7, R13 ;  /* 0x000000000d0772ca */ /* 0x000fe200000e0000 */
[----:B0-----:R-:W-:-:S06]  /*0690*/  ULOP3.LUT UR4, URZ, UR4, URZ, 0x33, !UPT ;  /* 0x00000004ff047292 */ /* 0x001fcc000f8e33ff */
[----:B------:R-:W-:Y:S02]  /*06a0*/  IADD3 R5, PT, PT, R5, UR4, R14 ;  /* 0x0000000405057c10 */ /* 0x000fe4000fffe00e */
[----:B------:R-:W0:Y:S01]  /*06b0*/  LDC.64 R14, c[0x0][0x3a0] ;  /* 0x0000e800ff0e7b82 */ /* 0x000e220000000a00 */
[----:B------:R-:W-:Y:S02]  /*06c0*/  R2UR UR4, R12 ;  /* 0x000000000c0472ca */ /* 0x000fe400000e0000 */
[----:B------:R-:W-:-:S05]  /*06d0*/  IADD3 R5, PT, PT, R0, R5, -R11 ;  /* 0x0000000500057210 */ /* 0x000fca0007ffe80b */
[----:B-1----:R-:W-:-:S06]  /*06e0*/  IMAD.WIDE R6, R5, 0x4, R2 ;  /* 0x0000000405067825 */ /* 0x002fcc00078e0202 */
[----:B------:R1:W-:Y:S04]  /*06f0*/  STG.E desc[UR4][R6.64], R21 ;  /* 0x0000001506007986 */ /* 0x0003e8000c101904 */
[----:B------:R-:W2:Y:S01]  /*0700*/  LDG.E R19, desc[UR6][R8.64+0x4] ;  /* 0x0000040608137981 */ /* 0x000ea2000c1e1900 */
[----:B0-----:R-:W-:-:S05]  /*0710*/  IMAD.WIDE R14, R10, 0x4, R14 ;  /* 0x000000040a0e7825 */ /* 0x001fca00078e020e */
[----:B------:R-:W3:Y:S04]  /*0720*/  LDG.E R2, desc[UR4][R14.64] ;  /* 0x000000040e027981 */ /* 0x000ee8000c1e1900 */
[----:B------:R-:W3:Y:S01]  /*0730*/  LDG.E R3, desc[UR6][R14.64+0x4] ;  /* 0x000004060e037981 */ /* 0x000ee2000c1e1900 */
[----:B------:R-:W-:Y:S01]  /*0740*/  BSSY.RECONVERGENT B1, `(.L_x_24) ;  /* 0x000000e000017945 */ /* 0x000fe20003800200 */
[----:B--2---:R-:W0:Y:S01]  /*0750*/  MUFU.RCP R0, R19 ;  /* 0x0000001300007308 */ /* 0x004e220000001000 */
[----:B---3--:R-:W-:Y:S01]  /*0760*/  FMUL R2, R2, -R3 ;  /* 0x8000000302027220 */ /* 0x008fe20000400000 */
[----:B0-----:R-:W-:-:S06]  /*0770*/  FFMA R11, -R19, R0, 1 ;  /* 0x3f800000130b7423 */ /* 0x001fcc0000000100 */
[----:B------:R-:W0:Y:S01]  /*0780*/  FCHK P0, R2, R19 ;  /* 0x0000001302007302 */ /* 0x000e220000000000 */
[----:B------:R-:W-:-:S04]  /*0790*/  FFMA R11, R0, R11, R0 ;  /* 0x0000000b000b7223 */ /* 0x000fc80000000000 */
[----:B------:R-:W-:-:S04]  /*07a0*/  FFMA R0, R2, R11, RZ ;  /* 0x0000000b02007223 */ /* 0x000fc800000000ff */
[----:B------:R-:W-:-:S04]  /*07b0*/  FFMA R3, -R19, R0, R2 ;  /* 0x0000000013037223 */ /* 0x000fc80000000102 */
[----:B------:R-:W-:Y:S01]  /*07c0*/  FFMA R3, R11, R3, R0 ;  /* 0x000000030b037223 */ /* 0x000fe20000000000 */
[----:B01----:R-:W-:Y:S06]  /*07d0*/  @!P0 BRA `(.L_x_25) ;  /* 0x0000000000108947 */ /* 0x003fec0003800000 */
[----:B------:R-:W-:Y:S01]  /*07e0*/  IMAD.MOV.U32 R3, RZ, RZ, R19 ;  /* 0x000000ffff037224 */ /* 0x000fe200078e0013 */
[----:B------:R-:W-:-:S07]  /*07f0*/  MOV R4, 0x810 ;  /* 0x0000081000047802 */ /* 0x000fce0000000f00 */
[----:B------:R-:W-:Y:S05]  /*0800*/  CALL.REL.NOINC `($__internal_1_$__cuda_sm3x_div_rn_noftz_f32_slowpath) ;  /* 0x0000000400c47944 */ /* 0x000fea0003c00000 */
[----:B------:R-:W-:-:S07]  /*0810*/  IMAD.MOV.U32 R3, RZ, RZ, R2 ;  /* 0x000000ffff037224 */ /* 0x000fce00078e0002 */
.L_x_25:
[----:B------:R-:W-:Y:S05]  /*0820*/  BSYNC.RECONVERGENT B1 ;  /* 0x0000000000017941 */ /* 0x000fea0003800200 */
.L_x_24:
[----:B------:R-:W0:Y:S01]  /*0830*/  LDC.64 R6, c[0x0][0x3a0] ;  /* 0x0000e800ff067b82 */ /* 0x000e220000000a00 */
[C---:B------:R-:W-:Y:S02]  /*0840*/  R2UR UR4, R12.reuse ;  /* 0x000000000c0472ca */ /* 0x040fe400000e0000 */
[C---:B------:R-:W-:Y:S02]  /*0850*/  R2UR UR5, R13.reuse ;  /* 0x000000000d0572ca */ /* 0x040fe400000e0000 */
[C---:B------:R-:W-:Y:S02]  /*0860*/  R2UR UR6, R12.reuse ;  /* 0x000000000c0672ca */ /* 0x040fe400000e0000 */
[C---:B------:R-:W-:Y:S02]  /*0870*/  R2UR UR7, R13.reuse ;  /* 0x000000000d0772ca */ /* 0x040fe400000e0000 */
[----:B------:R-:W-:Y:S02]  /*0880*/  R2UR UR8, R12 ;  /* 0x000000000c0872ca */ /* 0x000fe400000e0000 */
[----:B------:R-:W-:Y:S01]  /*0890*/  R2UR UR9, R13 ;  /* 0x000000000d0972ca */ /* 0x000fe200000e0000 */
[----:B0-----:R-:W-:-:S05]  /*08a0*/  IMAD.WIDE R6, R5, 0x4, R6 ;  /* 0x0000000405067825 */ /* 0x001fca00078e0206 */
[----:B------:R0:W-:Y:S04]  /*08b0*/  STG.E desc[UR4][R6.64], R3 ;  /* 0x0000000306007986 */ /* 0x0001e8000c101904 */
[----:B------:R-:W0:Y:S04]  /*08c0*/  LDG.E R21, desc[UR6][R8.64+-0x4] ;  /* 0xfffffc0608157981 */ /* 0x000e28000c1e1900 */
[----:B------:R-:W2:Y:S01]  /*08d0*/  LDG.E R2, desc[UR8][R16.64] ;  /* 0x0000000810027981 */ /* 0x000ea2000c1e1900 */
[C---:B------:R-:W-:Y:S02]  /*08e0*/  R2UR UR10, R12.reuse ;  /* 0x000000000c0a72ca */ /* 0x040fe400000e0000 */
[----:B------:R-:W-:Y:S01]  /*08f0*/  R2UR UR11, R13 ;  /* 0x000000000d0b72ca */ /* 0x000fe200000e0000 */
[----:B------:R1:W5:Y:S01]  /*0900*/  LDG.E R19, desc[UR4][R8.64] ;  /* 0x0000000408137981 */ /* 0x000362000c1e1900 */
[----:B------:R-:W-:-:S02]  /*0910*/  R2UR UR12, R12 ;  /* 0x000000000c0c72ca */ /* 0x000fc400000e0000 */
[----:B------:R-:W-:Y:S01]  /*0920*/  R2UR UR13, R13 ;  /* 0x000000000d0d72ca */ /* 0x000fe200000e0000 */
[----:B------:R1:W5:Y:S01]  /*0930*/  LDG.E R11, desc[UR6][R8.64+0x4] ;  /* 0x00000406080b7981 */ /* 0x000362000c1e1900 */
[----:B------:R-:W-:Y:S03]  /*0940*/  BSSY.RECONVERGENT B1, `(.L_x_26) ;  /* 0x0000010000017945 */ /* 0x000fe60003800200 */
[----:B------:R1:W5:Y:S04]  /*0950*/  LDG.E R18, desc[UR8][R16.64+0x4] ;  /* 0x0000040810127981 */ /* 0x000368000c1e1900 */
[----:B------:R1:W5:Y:S04]  /*0960*/  LDG.E R20, desc[UR10][R14.64+-0x4] ;  /* 0xfffffc0a0e147981 */ /* 0x000368000c1e1900 */
[----:B------:R1:W5:Y:S01]  /*0970*/  LDG.E R0, desc[UR12][R14.64] ;  /* 0x0000000c0e007981 */ /* 0x000362000c1e1900 */
[----:B0-----:R-:W0:Y:S08]  /*0980*/  MUFU.RCP R3, R21 ;  /* 0x0000001500037308 */ /* 0x001e300000001000 */
[----:B--2---:R-:W2:Y:S01]  /*0990*/  FCHK P0, R2, R21 ;  /* 0x0000001502007302 */ /* 0x004ea20000000000 */
[----:B0-----:R-:W-:-:S04]  /*09a0*/  FFMA R4, -R21, R3, 1 ;  /* 0x3f80000015047423 */ /* 0x001fc80000000103 */
[----:B------:R-:W-:-:S04]  /*09b0*/  FFMA R3, R3, R4, R3 ;  /* 0x0000000403037223 */ /* 0x000fc80000000003 */
[----:B------:R-:W-:-:S04]  /*09c0*/  FFMA R4, R2, R3, RZ ;  /* 0x0000000302047223 */ /* 0x000fc800000000ff */
[----:B------:R-:W-:-:S04]  /*09d0*/  FFMA R6, -R21, R4, R2 ;  /* 0x0000000415067223 */ /* 0x000fc80000000102 */
[----:B------:R-:W-:Y:S01]  /*09e0*/  FFMA R3, R3, R6, R4 ;  /* 0x0000000603037223 */ /* 0x000fe20000000004 */
[----:B-12---:R-:W-:Y:S06]  /*09f0*/  @!P0 BRA `(.L_x_27) ;  /* 0x0000000000108947 */ /* 0x006fec0003800000 */
[----:B------:R-:W-:Y:S01]  /*0a00*/  IMAD.MOV.U32 R3, RZ, RZ, R21 ;  /* 0x000000ffff037224 */ /* 0x000fe200078e0015 */
[----:B------:R-:W-:-:S07]  /*0a10*/  MOV R4, 0xa30 ;  /* 0x00000a3000047802 */ /* 0x000fce0000000f00 */
[----:B-----5:R-:W-:Y:S05]  /*0a20*/  CALL.REL.NOINC `($__internal_1_$__cuda_sm3x_div_rn_noftz_f32_slowpath) ;  /* 0x00000004003c7944 */ /* 0x020fea0003c00000 */
[----:B------:R-:W-:-:S07]  /*0a30*/  IMAD.MOV.U32 R3, RZ, RZ, R2 ;  /* 0x000000ffff037224 */ /* 0x000fce00078e0002 */
.L_x_27:
[----:B------:R-:W-:Y:S05]  /*0a40*/  BSYNC.RECONVERGENT B1 ;  /* 0x0000000000017941 */ /* 0x000fea0003800200 */
.L_x_26:
[----:B-----5:R-:W0:Y:S01]  /*0a50*/  MUFU.RCP R2, R11 ;  /* 0x0000000b00027308 */ /* 0x020e220000001000 */
[----:B------:R-:W-:Y:S01]  /*0a60*/  BSSY.RECONVERGENT B1, `(.L_x_28) ;  /* 0x000000d000017945 */ /* 0x000fe20003800200 */
[----:B------:R-:W-:-:S06]  /*0a70*/  FFMA R19, R20, -R3, R19 ;  /* 0x8000000314137223 */ /* 0x000fcc0000000013 */
[----:B------:R-:W1:Y:S01]  /*0a80*/  FCHK P0, R0, R11 ;  /* 0x0000000b00007302 */ /* 0x000e620000000000 */
[----:B0-----:R-:W-:-:S04]  /*0a90*/  FFMA R7, -R11, R2, 1 ;  /* 0x3f8000000b077423 */ /* 0x001fc80000000102 */
[----:B------:R-:W-:-:S04]  /*0aa0*/  FFMA R7, R2, R7, R2 ;  /* 0x0000000702077223 */ /* 0x000fc80000000002 */
[----:B------:R-:W-:-:S04]  /*0ab0*/  FFMA R2, R0, R7, RZ ;  /* 0x0000000700027223 */ /* 0x000fc800000000ff */
[----:B------:R-:W-:-:S04]  /*0ac0*/  FFMA R4, -R11, R2, R0 ;  /* 0x000000020b047223 */ /* 0x000fc80000000100 */
[----:B------:R-:W-:Y:S01]  /*0ad0*/  FFMA R2, R7, R4, R2 ;  /* 0x0000000407027223 */ /* 0x000fe20000000002 */
[----:B-1----:R-:W-:Y:S06]  /*0ae0*/  @!P0 BRA `(.L_x_29) ;  /* 0x0000000000108947 */ /* 0x002fec0003800000 */
[----:B------:R-:W-:Y:S01]  /*0af0*/  IMAD.MOV.U32 R2, RZ, RZ, R0 ;  /* 0x000000ffff027224 */ /* 0x000fe200078e0000 */
[----:B------:R-:W-:Y:S01]  /*0b00*/  MOV R4, 0xb30 ;  /* 0x00000b3000047802 */ /* 0x000fe20000000f00 */
[----:B------:R-:W-:-:S07]  /*0b10*/  IMAD.MOV.U32 R3, RZ, RZ, R11 ;  /* 0x000000ffff037224 */ /* 0x000fce00078e000b */
[----:B------:R-:W-:Y:S05]  /*0b20*/  CALL.REL.NOINC `($__internal_1_$__cuda_sm3x_div_rn_noftz_f32_slowpath) ;  /* 0x0000000000fc7944 */ /* 0x000fea0003c00000 */
.L_x_29:
[----:B------:R-:W-:Y:S05]  /*0b30*/  BSYNC.RECONVERGENT B1 ;  /* 0x0000000000017941 */ /* 0x000fea0003800200 */
.L_x_28:
[----:B------:R-:W0:Y:S01]  /*0b40*/  LDC.64 R6, c[0x0][0x398] ;  /* 0x0000e600ff067b82 */ /* 0x000e220000000a00 */
[----:B------:R-:W-:Y:S01]  /*0b50*/  R2UR UR4, R12 ;  /* 0x000000000c0472ca */ /* 0x000fe200000e0000 */
[----:B------:R-:W-:Y:S01]  /*0b60*/  FFMA R19, -R18, R2, R19 ;  /* 0x0000000212137223 */ /* 0x000fe20000000113 */
[C---:B------:R-:W-:Y:S02]  /*0b70*/  R2UR UR5, R13.reuse ;  /* 0x000000000d0572ca */ /* 0x040fe400000e0000 */
[----:B------:R-:W-:Y:S02]  /*0b80*/  R2UR UR6, R12 ;  /* 0x000000000c0672ca */ /* 0x000fe400000e0000 */
[----:B------:R-:W-:Y:S01]  /*0b90*/  R2UR UR7, R13 ;  /* 0x000000000d0772ca */ /* 0x000fe200000e0000 */
[----:B------:R-:W1:Y:S01]  /*0ba0*/  LDC.64 R20, c[0x0][0x3a8] ;  /* 0x0000ea00ff147b82 */ /* 0x000e620000000a00 */
[----:B0-----:R-:W-:-:S07]  /*0bb0*/  IMAD.WIDE R6, R5, 0x4, R6 ;  /* 0x0000000405067825 */ /* 0x001fce00078e0206 */
[----:B------:R0:W-:Y:S04]  /*0bc0*/  STG.E desc[UR4][R6.64], R19 ;  /* 0x0000001306007986 */ /* 0x0001e8000c101904 */
[----:B------:R-:W2:Y:S04]  /*0bd0*/  LDG.E R23, desc[UR6][R8.64+-0x4] ;  /* 0xfffffc0608177981 */ /* 0x000ea8000c1e1900 */
[----:B------:R-:W3:Y:S01]  /*0be0*/  LDG.E R2, desc[UR4][R16.64] ;  /* 0x0000000410027981 */ /* 0x000ee2000c1e1900 */
[----:B------:R-:W-:Y:S01]  /*0bf0*/  R2UR UR12, R12 ;  /* 0x000000000c0c72ca */ /* 0x000fe200000e0000 */
[----:B-1----:R-:W-:Y:S01]  /*0c00*/  IMAD.WIDE R20, R10, 0x4, R20 ;  /* 0x000000040a147825 */ /* 0x002fe200078e0214 */
[----:B------:R-:W-:-:S02]  /*0c10*/  R2UR UR13, R13 ;  /* 0x000000000d0d72ca */ /* 0x000fc400000e0000 */
[C---:B------:R-:W-:Y:S02]  /*0c20*/  R2UR UR10, R12.reuse ;  /* 0x000000000c0a72ca */ /* 0x040fe400000e0000 */
[C---:B------:R-:W-:Y:S01]  /*0c30*/  R2UR UR11, R13.reuse ;  /* 0x000000000d0b72ca */ /* 0x040fe200000e0000 */
[----:B------:R1:W5:Y:S01]  /*0c40*/  LDG.E R18, desc[UR4][R20.64] ;  /* 0x0000000414127981 */ /* 0x000362000c1e1900 */
[----:B------:R-:W-:Y:S02]  /*0c50*/  R2UR UR8, R12 ;  /* 0x000000000c0872ca */ /* 0x000fe400000e0000 */
[----:B------:R-:W-:Y:S01]  /*0c60*/  R2UR UR9, R13 ;  /* 0x000000000d0972ca */ /* 0x000fe200000e0000 */
[----:B------:R1:W5:Y:S01]  /*0c70*/  LDG.E R11, desc[UR6][R20.64+-0x4] ;  /* 0xfffffc06140b7981 */ /* 0x000362000c1e1900 */
[----:B------:R-:W-:Y:S03]  /*0c80*/  BSSY.RECONVERGENT B1, `(.L_x_30) ;  /* 0x0000010000017945 */ /* 0x000fe60003800200 */
[----:B------:R1:W5:Y:S04]  /*0c90*/  LDG.E R0, desc[UR12][R14.64] ;  /* 0x0000000c0e007981 */ /* 0x000368000c1e1900 */
[----:B------:R1:W5:Y:S04]  /*0ca0*/  LDG.E R9, desc[UR10][R8.64+0x4] ;  /* 0x0000040a08097981 */ /* 0x000368000c1e1900 */
[----:B------:R1:W5:Y:S01]  /*0cb0*/  LDG.E R10, desc[UR8][R20.64+0x4] ;  /* 0x00000408140a7981 */ /* 0x000362000c1e1900 */
[----:B--2---:R-:W2:Y:S08]  /*0cc0*/  MUFU.RCP R3, R23 ;  /* 0x0000001700037308 */ /* 0x004eb00000001000 */
[----:B---3--:R-:W3:Y:S01]  /*0cd0*/  FCHK P0, R2, R23 ;  /* 0x0000001702007302 */ /* 0x008ee20000000000 */
[----:B--2---:R-:W-:-:S04]  /*0ce0*/  FFMA R4, -R23, R3, 1 ;  /* 0x3f80000017047423 */ /* 0x004fc80000000103 */
[----:B------:R-:W-:-:S04]  /*0cf0*/  FFMA R3, R3, R4, R3 ;  /* 0x0000000403037223 */ /* 0x000fc80000000003 */
[----:B------:R-:W-:-:S04]  /*0d00*/  FFMA R4, R2, R3, RZ ;  /* 0x0000000302047223 */ /* 0x000fc800000000ff */
[----:B0-----:R-:W-:-:S04]  /*0d10*/  FFMA R6, -R23, R4, R2 ;  /* 0x0000000417067223 */ /* 0x001fc80000000102 */
[----:B------:R-:W-:Y:S01]  /*0d20*/  FFMA R3, R3, R6, R4 ;  /* 0x0000000603037223 */ /* 0x000fe20000000004 */
[----:B-1-3--:R-:W-:Y:S06]  /*0d30*/  @!P0 BRA `(.L_x_31) ;  /* 0x0000000000108947 */ /* 0x00afec0003800000 */
[----:B------:R-:W-:Y:S01]  /*0d40*/  IMAD.MOV.U32 R3, RZ, RZ, R23 ;  /* 0x000000ffff037224 */ /* 0x000fe200078e0017 */
[----:B------:R-:W-:-:S07]  /*0d50*/  MOV R4, 0xd70 ;  /* 0x00000d7000047802 */ /* 0x000fce0000000f00 */
[----:B-----5:R-:W-:Y:S05]  /*0d60*/  CALL.REL.NOINC `($__internal_1_$__cuda_sm3x_div_rn_noftz_f32_slowpath) ;  /* 0x00000000006c7944 */ /* 0x020fea0003c00000 */
[----:B------:R-:W-:-:S07]  /*0d70*/  IMAD.MOV.U32 R3, RZ, RZ, R2 ;  /* 0x000000ffff037224 */ /* 0x000fce00078e0002 */
.L_x_31:
[----:B------:R-:W-:Y:S05]  /*0d80*/  BSYNC.RECONVERGENT B1 ;  /* 0x0000000000017941 */ /* 0x000fea0003800200 */
.L_x_30:
[----:B-----5:R-:W0:Y:S01]  /*0d90*/  MUFU.RCP R2, R9 ;  /* 0x0000000900027308 */ /* 0x020e220000001000 */
[----:B------:R-:W-:Y:S01]  /*0da0*/  BSSY.RECONVERGENT B1, `(.L_x_32) ;  /* 0x000000e000017945 */ /* 0x000fe20003800200 */
[----:B------:R-:W-:-:S06]  /*0db0*/  FFMA R11, -R11, R3, R18 ;  /* 0x000000030b0b7223 */ /* 0x000fcc0000000112 */
        /* <DEDUP_REMOVED lines=11> */
[----:B------:R-:W-:-:S07]  /*0e70*/  MOV R4, R2 ;  /* 0x0000000200047202 */ /* 0x000fce0000000f00 */
.L_x_33:
[----:B------:R-:W-:Y:S05]  /*0e80*/  BSYNC.RECONVERGENT B1 ;  /* 0x0000000000017941 */ /* 0x000fea0003800200 */
.L_x_32:
[----:B------:R-:W0:Y:S01]  /*0e90*/  LDC.64 R2, c[0x0][0x3a8] ;  /* 0x0000ea00ff027b82 */ /* 0x000e220000000a00 */
[----:B------:R-:W-:Y:S01]  /*0ea0*/  R2UR UR4, R12 ;  /* 0x000000000c0472ca */ /* 0x000fe200000e0000 */
[----:B------:R-:W-:Y:S01]  /*0eb0*/  FFMA R11, -R10, R4, R11 ;  /* 0x000000040a0b7223 */ /* 0x000fe2000000010b */
[----:B------:R-:W-:Y:S01]  /*0ec0*/  R2UR UR5, R13 ;  /* 0x000000000d0572ca */ /* 0x000fe200000e0000 */
[----:B0-----:R-:W-:-:S12]  /*0ed0*/  IMAD.WIDE R2, R5, 0x4, R2 ;  /* 0x0000000405027825 */ /* 0x001fd800078e0202 */
[----:B------:R0:W-:Y:S02]  /*0ee0*/  STG.E desc[UR4][R2.64], R11 ;  /* 0x0000000b02007986 */ /* 0x0001e4000c101904 */
.L_x_20:
[----:B------:R-:W-:Y:S05]  /*0ef0*/  BSYNC.RECONVERGENT B0 ;  /* 0x0000000000007941 */ /* 0x000fea0003800200 */
.L_x_19:
[----:B------:R-:W-:Y:S06]  /*0f00*/  BAR.SYNC.DEFER_BLOCKING 0x0 ;  /* 0x0000000000007b1d */ /* 0x000fec0000010000 */
[----:B------:R-:W-:Y:S05]  /*0f10*/  EXIT ;  /* 0x000000000000794d */ /* 0x000fea0003800000 */
        .weak           $__internal_1_$__cuda_sm3x_div_rn_noftz_f32_slowpath
        .type           $__internal_1_$__cuda_sm3x_div_rn_noftz_f32_slowpath,@function
        .size           $__internal_1_$__cuda_sm3x_div_rn_noftz_f32_slowpath,($_Z21CalculatePArrayKerneliiiPfS_S_S_$__internal_accurate_pow - $__internal_1_$__cuda_sm3x_div_rn_noftz_f32_slowpath)
$__internal_1_$__cuda_sm3x_div_rn_noftz_f32_slowpath:
[----:B------:R-:W-:Y:S01]  /*0f20*/  SHF.R.U32.HI R6, RZ, 0x17, R3 ;  /* 0x00000017ff067819 */ /* 0x000fe20000011603 */
[----:B------:R-:W-:Y:S01]  /*0f30*/  BSSY.RECONVERGENT B2, `(.L_x_34) ;  /* 0x0000062000027945 */ /* 0x000fe20003800200 */
[----:B------:R-:W-:Y:S02]  /*0f40*/  SHF.R.U32.HI R21, RZ, 0x17, R2 ;  /* 0x00000017ff157819 */ /* 0x000fe40000011602 */
[----:B------:R-:W-:Y:S02]  /*0f50*/  LOP3.LUT R6, R6, 0xff, RZ, 0xc0, !PT ;  /* 0x000000ff06067812 */ /* 0x000fe400078ec0ff */
[----:B------:R-:W-:-:S03]  /*0f60*/  LOP3.LUT R21, R21, 0xff, RZ, 0xc0, !PT ;  /* 0x000000ff15157812 */ /* 0x000fc600078ec0ff */
[----:B------:R-:W-:Y:S02]  /*0f70*/  VIADD R22, R6, 0xffffffff ;  /* 0xffffffff06167836 */ /* 0x000fe40000000000 */
[----:B------:R-:W-:-:S03]  /*0f80*/  VIADD R23, R21, 0xffffffff ;  /* 0xffffffff15177836 */ /* 0x000fc60000000000 */
[----:B------:R-:W-:-:S04]  /*0f90*/  ISETP.GT.U32.AND P0, PT, R22, 0xfd, PT ;  /* 0x000000fd1600780c */ /* 0x000fc80003f04070 */
[----:B------:R-:W-:-:S13]  /*0fa0*/  ISETP.GT.U32.OR P0, PT, R23, 0xfd, P0 ;  /* 0x000000fd1700780c */ /* 0x000fda0000704470 */
[----:B------:R-:W-:Y:S01]  /*0fb0*/  @!P0 IMAD.MOV.U32 R7, RZ, RZ, RZ ;  /* 0x000000ffff078224 */ /* 0x000fe200078e00ff */
[----:B------:R-:W-:Y:S06]  /*0fc0*/  @!P0 BRA `(.L_x_35) ;  /* 0x00000000005c8947 */ /* 0x000fec0003800000 */
[----:B------:R-:W-:Y:S02]  /*0fd0*/  FSETP.GTU.FTZ.AND P0, PT, |R2|, +INF , PT ;  /* 0x7f8000000200780b */ /* 0x000fe40003f1c200 */
        /* <DEDUP_REMOVED lines=22> */
.L_x_35:
[----:B------:R-:W-:Y:S01]  /*1140*/  LEA R22, R6, 0xc0800000, 0x17 ;  /* 0xc080000006167811 */ /* 0x000fe200078eb8ff */
[----:B------:R-:W-:Y:S01]  /*1150*/  VIADD R21, R21, 0xffffff81 ;  /* 0xffffff8115157836 */ /* 0x000fe20000000000 */
[----:B------:R-:W-:Y:S03]  /*1160*/  BSSY.RECONVERGENT B3, `(.L_x_40) ;  /* 0x0000035000037945 */ /* 0x000fe60003800200 */
[----:B------:R-:W-:Y:S02]  /*1170*/  IMAD.IADD R25, R3, 0x1, -R22 ;  /* 0x0000000103197824 */ /* 0x000fe400078e0a16 */
[----:B------:R-:W-:Y:S02]  /*1180*/  IMAD R2, R21, -0x800000, R2 ;  /* 0xff80000015027824 */ /* 0x000fe400078e0202 */
[----:B------:R-:W0:Y:S01]  /*1190*/  MUFU.RCP R22, R25 ;  /* 0x0000001900167308 */ /* 0x000e220000001000 */
[----:B------:R-:W-:-:S04]  /*11a0*/  FADD.FTZ R3, -R25, -RZ ;  /* 0x800000ff19037221 */ /* 0x000fc80000010100 */
[----:B0-----:R-:W-:-:S04]  /*11b0*/  FFMA R23, R22, R3, 1 ;  /* 0x3f80000016177423 */ /* 0x001fc80000000003 */
[----:B------:R-:W-:-:S04]  /*11c0*/  FFMA R23, R22, R23, R22 ;  /* 0x0000001716177223 */ /* 0x000fc80000000016 */
[----:B------:R-:W-:-:S04]  /*11d0*/  FFMA R22, R2, R23, RZ ;  /* 0x0000001702167223 */ /* 0x000fc800000000ff */
[----:B------:R-:W-:-:S04]  /*11e0*/  FFMA R24, R3, R22, R2 ;  /* 0x0000001603187223 */ /* 0x000fc80000000002 */
[----:B------:R-:W-:Y:S01]  /*11f0*/  FFMA R24, R23, R24, R22 ;  /* 0x0000001817187223 */ /* 0x000fe20000000016 */
[----:B------:R-:W-:-:S03]  /*1200*/  IADD3 R22, PT, PT, R21, 0x7f, -R6 ;  /* 0x0000007f15167810 */ /* 0x000fc60007ffe806 */
[----:B------:R-:W-:Y:S02]  /*1210*/  FFMA R3, R3, R24, R2 ;  /* 0x0000001803037223 */ /* 0x000fe40000000002 */
[----:B------:R-:W-:Y:S02]  /*1220*/  IMAD.IADD R7, R22, 0x1, R7 ;  /* 0x0000000116077824 */ /* 0x000fe400078e0207 */
        /* <DEDUP_REMOVED lines=14> */
[CCC-:B------:R-:W-:Y:S01]  /*1310*/  FFMA.RZ R7, R23.reuse, R3.reuse, R24.reuse ;  /* 0x0000000317077223 */ /* 0x1c0fe2000000c018 */
[CCC-:B------:R-:W-:Y:S01]  /*1320*/  FFMA.RP R21, R23.reuse, R3.reuse, R24.reuse ;  /* 0x0000000317157223 */ /* 0x1c0fe20000008018 */
[----:B------:R-:W-:Y:S01]  /*1330*/  FFMA.RM R24, R23, R3, R24 ;  /* 0x0000000317187223 */ /* 0x000fe20000004018 */
[C---:B------:R-:W-:Y:S01]  /*1340*/  VIADD R3, R6.reuse, 0x20 ;  /* 0x0000002006037836 */ /* 0x040fe20000000000 */
[C---:B------:R-:W-:Y:S02]  /*1350*/  ISETP.NE.AND P3, PT, R6.reuse, RZ, PT ;  /* 0x000000ff0600720c */ /* 0x040fe40003f65270 */
[----:B------:R-:W-:Y:S02]  /*1360*/  LOP3.LUT R7, R7, 0x7fffff, RZ, 0xc0, !PT ;  /* 0x007fffff07077812 */ /* 0x000fe400078ec0ff */
[----:B------:R-:W-:Y:S01]  /*1370*/  ISETP.NE.AND P1, PT, R6, RZ, PT ;  /* 0x000000ff0600720c */ /* 0x000fe20003f25270 */
[----:B------:R-:W-:Y:S01]  /*1380*/  IMAD.MOV R6, RZ, RZ, -R6 ;  /* 0x000000ffff067224 */ /* 0x000fe200078e0a06 */
[----:B------:R-:W-:-:S02]  /*1390*/  LOP3.LUT R22, R7, 0x800000, RZ, 0xfc, !PT ;  /* 0x0080000007167812 */ /* 0x000fc400078efcff */
        /* <DEDUP_REMOVED lines=13> */
.L_x_42:
[----:B------:R-:W-:-:S04]  /*1470*/  LOP3.LUT R2, R2, 0x80000000, RZ, 0xc0, !PT ;  /* 0x8000000002027812 */ /* 0x000fc800078ec0ff */
[----:B------:R-:W-:Y:S01]  /*1480*/  LOP3.LUT R2, R2, 0x7f800000, RZ, 0xfc, !PT ;  /* 0x7f80000002027812 */ /* 0x000fe200078efcff */
[----:B------:R-:W-:Y:S06]  /*1490*/  BRA `(.L_x_43) ;  /* 0x0000000000047947 */ /* 0x000fec0003800000 */
.L_x_41:
[----:B------:R-:W-:-:S07]  /*14a0*/  IMAD R2, R7, 0x800000, R2 ;  /* 0x0080000007027824 */ /* 0x000fce00078e0202 */
.L_x_43:
[----:B------:R-:W-:Y:S05]  /*14b0*/  BSYNC.RECONVERGENT B3 ;  /* 0x0000000000037941 */ /* 0x000fea0003800200 */
.L_x_40:
[----:B------:R-:W-:Y:S05]  /*14c0*/  BRA `(.L_x_44) ;  /* 0x0000000000207947 */ /* 0x000fea0003800000 */
.L_x_39:
[----:B------:R-:W-:-:S04]  /*14d0*/  LOP3.LUT R2, R3, 0x80000000, R2, 0x48, !PT ;  /* 0x8000000003027812 */ /* 0x000fc800078e4802 */
[----:B------:R-:W-:Y:S01]  /*14e0*/  LOP3.LUT R2, R2, 0x7f800000, RZ, 0xfc, !PT ;  /* 0x7f80000002027812 */ /* 0x000fe200078efcff */
[----:B------:R-:W-:Y:S06]  /*14f0*/  BRA `(.L_x_44) ;  /* 0x0000000000147947 */ /* 0x000fec0003800000 */
.L_x_38:
[----:B------:R-:W-:Y:S01]  /*1500*/  LOP3.LUT R2, R3, 0x80000000, R2, 0x48, !PT ;  /* 0x8000000003027812 */ /* 0x000fe200078e4802 */
[----:B------:R-:W-:Y:S06]  /*1510*/  BRA `(.L_x_44) ;  /* 0x00000000000c7947 */ /* 0x000fec0003800000 */
.L_x_37:
[----:B------:R-:W0:Y:S01]  /*1520*/  MUFU.RSQ R2, -QNAN ;  /* 0xffc0000000027908 */ /* 0x000e220000001400 */
[----:B------:R-:W-:Y:S05]  /*1530*/  BRA `(.L_x_44) ;  /* 0x0000000000047947 */ /* 0x000fea0003800000 */
.L_x_36:
[----:B------:R-:W-:-:S07]  /*1540*/  FADD.FTZ R2, R2, R3 ;  /* 0x0000000302027221 */ /* 0x000fce0000010000 */
.L_x_44:
[----:B------:R-:W-:Y:S05]  /*1550*/  BSYNC.RECONVERGENT B2 ;  /* 0x0000000000027941 */ /* 0x000fea0003800200 */
.L_x_34:
[----:B------:R-:W-:Y:S02]  /*1560*/  IMAD.MOV.U32 R6, RZ, RZ, R4 ;  /* 0x000000ffff067224 */ /* 0x000fe400078e0004 */
[----:B------:R-:W-:-:S04]  /*1570*/  IMAD.MOV.U32 R7, RZ, RZ, 0x0 ;  /* 0x00000000ff077424 */ /* 0x000fc800078e00ff */
[----:B0-----:R-:W-:Y:S05]  /*1580*/  RET.REL.NODEC R6 `(_Z21CalculatePArrayKerneliiiPfS_S_S_) ;  /* 0xffffffe8069c7950 */ /* 0x001fea0003c3ffff */
        .type           $_Z21CalculatePArrayKerneliiiPfS_S_S_$__internal_accurate_pow,@function
        .size           $_Z21CalculatePArrayKerneliiiPfS_S_S_$__internal_accurate_pow,(.L_x_78 - $_Z21CalculatePArrayKerneliiiPfS_S_S_$__internal_accurate_pow)
$_Z21CalculatePArrayKerneliiiPfS_S_S_$__internal_accurate_pow:
[----:B------:R-:W0:Y:S01]  /*1590*/  MUFU.RCP64H R25, 2 ;  /* 0x4000000000197908 */ /* 0x000e220000001800 */
[----:B------:R-:W-:Y:S01]  /*15a0*/  IMAD.MOV.U32 R6, RZ, RZ, 0x0 ;  /* 0x00000000ff067424 */ /* 0x000fe200078e00ff */
[----:B------:R-:W-:Y:S01]  /*15b0*/  MOV R9, 0x3ed0f5d2 ;  /* 0x3ed0f5d200097802 */ /* 0x000fe20000000f00 */
[----:B------:R-:W-:Y:S01]  /*15c0*/  IMAD.MOV.U32 R7, RZ, RZ, 0x40000000 ;  /* 0x40000000ff077424 */ /* 0x000fe200078e00ff */
[----:B------:R-:W-:Y:S01]  /*15d0*/  UMOV UR4, 0x7d2cafe2 ;  /* 0x7d2cafe200047882 */ /* 0x000fe20000000000 */
[----:B------:R-:W-:Y:S01]  /*15e0*/  IMAD.MOV.U32 R24, RZ, RZ, RZ ;  /* 0x000000ffff187224 */ /* 0x000fe200078e00ff */
[----:B------:R-:W-:Y:S01]  /*15f0*/  UMOV UR5, 0x3eb0f5ff ;  /* 0x3eb0f5ff00057882 */ /* 0x000fe20000000000 */
[----:B------:R-:W-:-:S04]  /*1600*/  IMAD.MOV.U32 R8, RZ, RZ, 0x41ad3b5a ;  /* 0x41ad3b5aff087424 */ /* 0x000fc800078e00ff */
        /* <DEDUP_REMOVED lines=60> */
[----:B------:R-:W-:Y:S02]  /*19d0*/  IMAD.MOV.U32 R16, RZ, RZ, -0x105c611 ;  /* 0xfefa39efff107424 */ /* 0x000fe400078e00ff */
[----:B------:R-:W-:Y:S02]  /*19e0*/  IMAD.MOV.U32 R17, RZ, RZ, 0x3fe62e42 ;  /* 0x3fe62e42ff117424 */ /* 0x000fe400078e00ff */
[----:B------:R-:W-:-:S03]  /*19f0*/  IMAD.MOV.U32 R6, RZ, RZ, -0x105c611 ;  /* 0xfefa39efff067424 */ /* 0x000fc600078e00ff */
[----:B------:R-:W-:Y:S01]  /*1a00*/  DADD R18, R8, R20 ;  /* 0x0000000008127229 */ /* 0x000fe20000000014 */
[----:B------:R-:W-:-:S07]  /*1a10*/  IMAD.MOV.U32 R7, RZ, RZ, 0x3fe62e42 ;  /* 0x3fe62e42ff077424 */ /* 0x000fce00078e00ff */
[--C-:B------:R-:W-:Y:S02]  /*1a20*/  DFMA R16, R16, UR4, R18.reuse ;  /* 0x0000000410107c2b */ /* 0x100fe40008000012 */
[----:B------:R-:W-:-:S06]  /*1a30*/  DADD R22, R8, -R18 ;  /* 0x0000000008167229 */ /* 0x000fcc0000000812 */
[----:B------:R-:W-:Y:S02]  /*1a40*/  DFMA R8, -R6, 1, R16 ;  /* 0x3ff000000608782b */ /* 0x000fe40000000110 */
[----:B------:R-:W-:Y:S01]  /*1a50*/  DADD R22, R20, R22 ;  /* 0x0000000014167229 */ /* 0x000fe20000000016 */
[----:B------:R-:W-:-:S05]  /*1a60*/  LOP3.LUT R20, R3, 0xff0fffff, RZ, 0xc0, !PT ;  /* 0xff0fffff03147812 */ /* 0x000fca00078ec0ff */
[----:B------:R-:W-:Y:S01]  /*1a70*/  DADD R8, -R18, R8 ;  /* 0x0000000012087229 */ /* 0x000fe20000000108 */
[----:B------:R-:W-:Y:S02]  /*1a80*/  IMAD.MOV.U32 R18, RZ, RZ, 0x3b39803f ;  /* 0x3b39803fff127424 */ /* 0x000fe400078e00ff */
[----:B------:R-:W-:-:S05]  /*1a90*/  IMAD.MOV.U32 R19, RZ, RZ, 0x3c7abc9e ;  /* 0x3c7abc9eff137424 */ /* 0x000fca00078e00ff */
[----:B------:R-:W-:Y:S01]  /*1aa0*/  DADD R22, R22, -R8 ;  /* 0x0000000016167229 */ /* 0x000fe20000000808 */
[----:B------:R-:W-:-:S05]  /*1ab0*/  IMAD.SHL.U32 R8, R3, 0x2, RZ ;  /* 0x0000000203087824 */ /* 0x000fca00078e00ff */
[----:B------:R-:W-:Y:S02]  /*1ac0*/  ISETP.GT.U32.AND P0, PT, R8, -0x2000001, PT ;  /* 0xfdffffff0800780c */ /* 0x000fe40003f04070 */
[----:B------:R-:W-:Y:S01]  /*1ad0*/  DFMA R18, R18, UR4, R22 ;  /* 0x0000000412127c2b */ /* 0x000fe20008000016 */
[----:B------:R-:W-:Y:S01]  /*1ae0*/  UMOV UR4, 0x3b39803f ;  /* 0x3b39803f00047882 */ /* 0x000fe20000000000 */
[----:B------:R-:W-:Y:S01]  /*1af0*/  UMOV UR5, 0x3c7abc9e ;  /* 0x3c7abc9e00057882 */ /* 0x000fe20000000000 */
[----:B------:R-:W-:Y:S01]  /*1b00*/  SEL R21, R20, R3, P0 ;  /* 0x0000000314157207 */ /* 0x000fe20000000000 */
[----:B------:R-:W-:-:S04]  /*1b10*/  IMAD.MOV.U32 R20, RZ, RZ, R0 ;  /* 0x000000ffff147224 */ /* 0x000fc800078e0000 */
[----:B------:R-:W-:-:S08]  /*1b20*/  DADD R8, R16, R18 ;  /* 0x0000000010087229 */ /* 0x000fd00000000012 */
[----:B------:R-:W-:Y:S02]  /*1b30*/  DADD R16, R16, -R8 ;  /* 0x0000000010107229 */ /* 0x000fe40000000808 */
[----:B------:R-:W-:-:S06]  /*1b40*/  DMUL R22, R8, R20 ;  /* 0x0000001408167228 */ /* 0x000fcc0000000000 */
[----:B------:R-:W-:Y:S02]  /*1b50*/  DADD R16, R18, R16 ;  /* 0x0000000012107229 */ /* 0x000fe40000000010 */
[----:B------:R-:W-:-:S08]  /*1b60*/  DFMA R8, R8, R20, -R22 ;  /* 0x000000140808722b */ /* 0x000fd00000000816 */
[----:B------:R-:W-:Y:S01]  /*1b70*/  DFMA R20, R16, R20, R8 ;  /* 0x000000141014722b */ /* 0x000fe20000000008 */
[----:B------:R-:W-:Y:S01]  /*1b80*/  MOV R8, 0x652b82fe ;  /* 0x652b82fe00087802 */ /* 0x000fe20000000f00 */
[----:B------:R-:W-:-:S06]  /*1b90*/  IMAD.MOV.U32 R9, RZ, RZ, 0x3ff71547 ;  /* 0x3ff71547ff097424 */ /* 0x000fcc00078e00ff */
        /* <DEDUP_REMOVED lines=39> */
[----:B------:R-:W-:Y:S02]  /*1e10*/  IMAD R19, R8, 0x100000, R7 ;  /* 0x0010000008137824 */ /* 0x000fe400078e0207 */
[----:B------:R-:W-:Y:S01]  /*1e20*/  IMAD.MOV.U32 R18, RZ, RZ, R6 ;  /* 0x000000ffff127224 */ /* 0x000fe200078e0006 */
[----:B------:R-:W-:Y:S06]  /*1e30*/  @!P0 BRA `(.L_x_45) ;  /* 0x0000000000308947 */ /* 0x000fec0003800000 */
[----:B------:R-:W-:Y:S01]  /*1e40*/  FSETP.GEU.AND P1, PT, |R17|, 4.2275390625, PT ;  /* 0x408748001100780b */ /* 0x000fe20003f2e200 */
[C---:B------:R-:W-:Y:S02]  /*1e50*/  DADD R18, R16.reuse, +INF ;  /* 0x7ff0000010127429 */ /* 0x040fe40000000000 */
[----:B------:R-:W-:-:S08]  /*1e60*/  DSETP.GEU.AND P0, PT, R16, RZ, PT ;  /* 0x000000ff1000722a */ /* 0x000fd00003f0e000 */
[----:B------:R-:W-:Y:S02]  /*1e70*/  FSEL R18, R18, RZ, P0 ;  /* 0x000000ff12127208 */ /* 0x000fe40000000000 */
[----:B------:R-:W-:Y:S02]  /*1e80*/  @!P1 LEA.HI R0, R8, R8, RZ, 0x1 ;  /* 0x0000000808009211 */ /* 0x000fe400078f08ff */
[----:B------:R-:W-:Y:S02]  /*1e90*/  FSEL R19, R19, RZ, P0 ;  /* 0x000000ff13137208 */ /* 0x000fe40000000000 */
[----:B------:R-:W-:-:S05]  /*1ea0*/  @!P1 SHF.R.S32.HI R3, RZ, 0x1, R0 ;  /* 0x00000001ff039819 */ /* 0x000fca0000011400 */
[----:B------:R-:W-:Y:S02]  /*1eb0*/  @!P1 IMAD.IADD R8, R8, 0x1, -R3 ;  /* 0x0000000108089824 */ /* 0x000fe400078e0a03 */
[----:B------:R-:W-:-:S03]  /*1ec0*/  @!P1 IMAD R7, R3, 0x100000, R7 ;  /* 0x0010000003079824 */ /* 0x000fc600078e0207 */
[----:B------:R-:W-:Y:S01]  /*1ed0*/  @!P1 LEA R9, R8, 0x3ff00000, 0x14 ;  /* 0x3ff0000008099811 */ /* 0x000fe200078ea0ff */
[----:B------:R-:W-:-:S06]  /*1ee0*/  @!P1 IMAD.MOV.U32 R8, RZ, RZ, RZ ;  /* 0x000000ffff089224 */ /* 0x000fcc00078e00ff */
[----:B------:R-:W-:-:S11]  /*1ef0*/  @!P1 DMUL R18, R6, R8 ;  /* 0x0000000806129228 */ /* 0x000fd60000000000 */
.L_x_45:
[----:B------:R-:W-:Y:S01]  /*1f00*/  DFMA R20, R20, R18, R18 ;  /* 0x000000121414722b */ /* 0x000fe20000000012 */
[----:B------:R-:W-:Y:S01]  /*1f10*/  IMAD.MOV.U32 R3, RZ, RZ, 0x0 ;  /* 0x00000000ff037424 */ /* 0x000fe200078e00ff */
[----:B------:R-:W-:-:S08]  /*1f20*/  DSETP.NEU.AND P0, PT, |R18|, +INF , PT ;  /* 0x7ff000001200742a */ /* 0x000fd00003f0d200 */
[----:B------:R-:W-:Y:S02]  /*1f30*/  FSEL R0, R18, R20, !P0 ;  /* 0x0000001412007208 */ /* 0x000fe40004000000 */
[----:B------:R-:W-:Y:S01]  /*1f40*/  FSEL R19, R19, R21, !P0 ;  /* 0x0000001513137208 */ /* 0x000fe20004000000 */
[----:B------:R-:W-:Y:S06]  /*1f50*/  RET.REL.NODEC R2 `(_Z21CalculatePArrayKerneliiiPfS_S_S_) ;  /* 0xffffffe002287950 */ /* 0x000fec0003c3ffff */
.L_x_46:
        /* <DEDUP_REMOVED lines=10> */
.L_x_78:


//--------------------- .text._Z13CalculateTheDiPfS_S_S_S_S_ --------------------------
	.section	.text._Z13CalculateTheDiPfS_S_S_S_S_,"ax",@progbits
	.align	128
        .global         _Z13CalculateTheDiPfS_S_S_S_S_
        .type           _Z13CalculateTheDiPfS_S_S_S_S_,@function
        .size           _Z13CalculateTheDiPfS_S_S_S_S_,(.L_x_79 - _Z13CalculateTheDiPfS_S_S_S_S_)
        .other          _Z13CalculateTheDiPfS_S_S_S_S_,@"STO_CUDA_ENTRY STV_DEFAULT"
_Z13CalculateTheDiPfS_S_S_S_S_:
.text._Z13CalculateTheDiPfS_S_S_S_S_:
[----:B------:R-:W-:Y:S01]  /*0000*/  LDC R1, c[0x0][0x37c] ;  /* 0x0000df00ff017b82 */ /* 0x000fe20000000800 */
[----:B------:R-:W0:Y:S01]  /*0010*/  S2R R5, SR_CTAID.X ;  /* 0x0000000000057919 */ /* 0x000e220000002500 */
[----:B------:R-:W0:Y:S01]  /*0020*/  LDCU UR4, c[0x0][0x370] ;  /* 0x00006e00ff0477ac */ /* 0x000e220008000800 */
[----:B------:R-:W-:Y:S01]  /*0030*/  IMAD.MOV.U32 R26, RZ, RZ, RZ ;  /* 0x000000ffff1a7224 */ /* 0x000fe200078e00ff */
[----:B------:R-:W-:Y:S01]  /*0040*/  MOV R6, 0xd0 ;  /* 0x000000d000067802 */ /* 0x000fe20000000f00 */
[----:B------:R-:W0:Y:S01]  /*0050*/  S2R R0, SR_CTAID.Y ;  /* 0x0000000000007919 */ /* 0x000e220000002600 */
[----:B------:R-:W-:Y:S01]  /*0060*/  IMAD.MOV.U32 R27, RZ, RZ, 0x40000000 ;  /* 0x40000000ff1b7424 */ /* 0x000fe200078e00ff */
[----:B------:R-:W1:Y:S01]  /*0070*/  S2R R2, SR_TID.X ;  /* 0x0000000000027919 */ /* 0x000e620000002100 */
[----:B------:R-:W1:Y:S01]  /*0080*/  S2R R3, SR_TID.Y ;  /* 0x0000000000037919 */ /* 0x000e620000002200 */
[----:B0-----:R-:W-:Y:S02]  /*0090*/  IMAD R5, R0, UR4, R5 ;  /* 0x0000000400057c24 */ /* 0x001fe4000f8e0205 */
[----:B-1----:R-:W-:-:S04]  /*00a0*/  IMAD R0, R3, 0x10, R2 ;  /* 0x0000001003007824 */ /* 0x002fc800078e0202 */
[----:B------:R-:W-:-:S07]  /*00b0*/  IMAD R5, R5, 0x100, R0 ;  /* 0x0000010005057824 */ /* 0x000fce00078e0200 */
[----:B------:R-:W-:Y:S05]  /*00c0*/  CALL.REL.NOINC `($_Z13CalculateTheDiPfS_S_S_S_S_$__internal_accurate_pow) ;  /* 0x0000003c00407944 */ /* 0x000fea0003c00000 */
[----:B------:R-:W-:Y:S01]  /*00d0*/  IMAD.MOV.U32 R6, RZ, RZ, R18 ;  /* 0x000000ffff067224 */ /* 0x000fe200078e0012 */
[----:B------:R-:W-:Y:S01]  /*00e0*/  MOV R7, R19 ;  /* 0x0000001300077202 */ /* 0x000fe20000000f00 */
[----:B------:R-:W0:Y:S01]  /*00f0*/  LDCU UR4, c[0x0][0x380] ;  /* 0x00007000ff0477ac */ /* 0x000e220008000800 */
[----:B------:R-:W-:Y:S02]  /*0100*/  IABS R10, R5 ;  /* 0x00000005000a7213 */ /* 0x000fe40000000000 */
[----:B------:R-:W1:Y:S02]  /*0110*/  F2I.F64.TRUNC R0, R6 ;  /* 0x0000000600007311 */ /* 0x000e64000030d100 */
[----:B-1----:R-:W-:Y:S01]  /*0120*/  VIADD R2, R0, 0xffffffff ;  /* 0xffffffff00027836 */ /* 0x002fe20000000000 */
[----:B0-----:R-:W-:-:S04]  /*0130*/  UIADD3 UR4, UPT, UPT, -UR4, 0x2, URZ ;  /* 0x0000000204047890 */ /* 0x001fc8000fffe1ff */
[-C--:B------:R-:W-:Y:S02]  /*0140*/  IABS R11, R2.reuse ;  /* 0x00000002000b7213 */ /* 0x080fe40000000000 */
[----:B------:R-:W-:Y:S02]  /*0150*/  IABS R6, R2 ;  /* 0x0000000200067213 */ /* 0x000fe40000000000 */
[----:B------:R-:W0:Y:S02]  /*0160*/  I2F.RP R3, R11 ;  /* 0x0000000b00037306 */ /* 0x000e240000209400 */
[----:B------:R-:W-:-:S06]  /*0170*/  IADD3 R6, PT, PT, RZ, -R6, RZ ;  /* 0x80000006ff067210 */ /* 0x000fcc0007ffe0ff */
[----:B------:R-:W1:Y:S08]  /*0180*/  I2F.F64 R26, UR4 ;  /* 0x00000004001a7d12 */ /* 0x000e700008201c00 */
[----:B0-----:R-:W0:Y:S02]  /*0190*/  MUFU.RCP R3, R3 ;  /* 0x0000000300037308 */ /* 0x001e240000001000 */
[----:B0-----:R-:W-:-:S06]  /*01a0*/  VIADD R8, R3, 0xffffffe ;  /* 0x0ffffffe03087836 */ /* 0x001fcc0000000000 */
[----:B------:R0:W2:Y:S02]  /*01b0*/  F2I.FTZ.U32.TRUNC.NTZ R9, R8 ;  /* 0x0000000800097305 */ /* 0x0000a4000021f000 */
[----:B0-----:R-:W-:Y:S02]  /*01c0*/  IMAD.MOV.U32 R8, RZ, RZ, RZ ;  /* 0x000000ffff087224 */ /* 0x001fe400078e00ff */
[----:B--2---:R-:W-:-:S04]  /*01d0*/  IMAD.MOV R4, RZ, RZ, -R9 ;  /* 0x000000ffff047224 */ /* 0x004fc800078e0a09 */
[----:B------:R-:W-:Y:S02]  /*01e0*/  IMAD R7, R4, R11, RZ ;  /* 0x0000000b04077224 */ /* 0x000fe400078e02ff */
[----:B------:R-:W-:Y:S02]  /*01f0*/  IMAD.MOV.U32 R4, RZ, RZ, R10 ;  /* 0x000000ffff047224 */ /* 0x000fe400078e000a */
[----:B------:R-:W-:-:S06]  /*0200*/  IMAD.HI.U32 R9, R9, R7, R8 ;  /* 0x0000000709097227 */ /* 0x000fcc00078e0008 */
[----:B------:R-:W-:-:S04]  /*0210*/  IMAD.HI.U32 R3, R9, R4, RZ ;  /* 0x0000000409037227 */ /* 0x000fc800078e00ff */
[----:B------:R-:W-:Y:S01]  /*0220*/  IMAD R4, R3, R6, R4 ;  /* 0x0000000603047224 */ /* 0x000fe200078e0204 */
[----:B------:R-:W-:-:S04]  /*0230*/  MOV R6, 0x310 ;  /* 0x0000031000067802 */ /* 0x000fc80000000f00 */
[----:B------:R-:W-:-:S13]  /*0240*/  ISETP.GT.U32.AND P2, PT, R11, R4, PT ;  /* 0x000000040b00720c */ /* 0x000fda0003f44070 */
[----:B------:R-:W-:Y:S02]  /*0250*/  @!P2 IMAD.IADD R4, R4, 0x1, -R11 ;  /* 0x000000010404a824 */ /* 0x000fe400078e0a0b */
[----:B------:R-:W-:Y:S01]  /*0260*/  @!P2 VIADD R3, R3, 0x1 ;  /* 0x000000010303a836 */ /* 0x000fe20000000000 */
[----:B------:R-:W-:Y:S02]  /*0270*/  ISETP.NE.AND P2, PT, R2, RZ, PT ;  /* 0x000000ff0200720c */ /* 0x000fe40003f45270 */
[----:B------:R-:W-:Y:S02]  /*0280*/  ISETP.GE.U32.AND P0, PT, R4, R11, PT ;  /* 0x0000000b0400720c */ /* 0x000fe40003f06070 */
[----:B------:R-:W-:-:S04]  /*0290*/  LOP3.LUT R4, R5, R2, RZ, 0x3c, !PT ;  /* 0x0000000205047212 */ /* 0x000fc800078e3cff */
[----:B------:R-:W-:-:S07]  /*02a0*/  ISETP.GE.AND P1, PT, R4, RZ, PT ;  /* 0x000000ff0400720c */ /* 0x000fce0003f26270 */
[----:B------:R-:W-:-:S06]  /*02b0*/  @P0 VIADD R3, R3, 0x1 ;  /* 0x0000000103030836 */ /* 0x000fcc0000000000 */
[----:B------:R-:W-:Y:S01]  /*02c0*/  @!P1 IMAD.MOV R3, RZ, RZ, -R3 ;  /* 0x000000ffff039224 */ /* 0x000fe200078e0a03 */
[----:B------:R-:W-:-:S05]  /*02d0*/  @!P2 LOP3.LUT R3, RZ, R2, RZ, 0x33, !PT ;  /* 0x00000002ff03a212 */ /* 0x000fca00078e33ff */
[----:B------:R-:W-:-:S04]  /*02e0*/  IMAD.MOV R7, RZ, RZ, -R3 ;  /* 0x000000ffff077224 */ /* 0x000fc800078e0a03 */
[----:B-1----:R-:W-:-:S07]  /*02f0*/  IMAD R7, R2, R7, R5 ;  /* 0x0000000702077224 */ /* 0x002fce00078e0205 */
[----:B------:R-:W-:Y:S05]  /*0300*/  CALL.REL.NOINC `($_Z13CalculateTheDiPfS_S_S_S_S_$__internal_accurate_pow) ;  /* 0x0000003800b07944 */ /* 0x000fea0003c00000 */
[----:B------:R-:W0:Y:S01]  /*0310*/  LDC R4, c[0x0][0x380] ;  /* 0x0000e000ff047b82 */ /* 0x000e220000000800 */
[----:B------:R-:W-:Y:S02]  /*0320*/  HFMA2 R26, -RZ, RZ, 0, 0 ;  /* 0x00000000ff1a7431 */ /* 0x000fe400000001ff */
[----:B------:R-:W-:Y:S01]  /*0330*/  IMAD.MOV.U32 R27, RZ, RZ, 0x40080000 ;  /* 0x40080000ff1b7424 */ /* 0x000fe200078e00ff */
[----:B------:R-:W-:Y:S02]  /*0340*/  MOV R6, 0x3a0 ;  /* 0x000003a000067802 */ /* 0x000fe40000000f00 */
[----:B0-----:R-:W-:-:S04]  /*0350*/  ISETP.NE.AND P0, PT, R4, 0x2, PT ;  /* 0x000000020400780c */ /* 0x001fc80003f05270 */
[----:B------:R-:W-:Y:S02]  /*0360*/  FSEL R8, R18, RZ, P0 ;  /* 0x000000ff12087208 */ /* 0x000fe40000000000 */
[----:B------:R-:W-:-:S04]  /*0370*/  FSEL R9, R19, 1.875, P0 ;  /* 0x3ff0000013097808 */ /* 0x000fc80000000000 */
[----:B------:R0:W1:Y:S03]  /*0380*/  F2I.F64.TRUNC R4, R8 ;  /* 0x0000000800047311 */ /* 0x000066000030d100 */
[----:B01----:R-:W-:Y:S05]  /*0390*/  CALL.REL.NOINC `($_Z13CalculateTheDiPfS_S_S_S_S_$__internal_accurate_pow) ;  /* 0x00000038008c7944 */ /* 0x003fea0003c00000 */
[----:B------:R-:W0:Y:S01]  /*03a0*/  LDCU UR4, c[0x0][0x380] ;  /* 0x00007000ff0477ac */ /* 0x000e220008000800 */
[----:B------:R-:W-:Y:S01]  /*03b0*/  IMAD.MOV.U32 R8, RZ, RZ, R18 ;  /* 0x000000ffff087224 */ /* 0x000fe200078e0012 */
[----:B------:R-:W-:Y:S01]  /*03c0*/  MOV R6, 0x430 ;  /* 0x0000043000067802 */ /* 0x000fe20000000f00 */
[----:B------:R-:W-:-:S04]  /*03d0*/  IMAD.MOV.U32 R9, RZ, RZ, R19 ;  /* 0x000000ffff097224 */ /* 0x000fc800078e0013 */
[----:B------:R-:W1:Y:S01]  /*03e0*/  F2I.F64.TRUNC R8, R8 ;  /* 0x0000000800087311 */ /* 0x000e62000030d100 */
[----:B0-----:R-:W-:Y:S01]  /*03f0*/  UIADD3 UR4, UPT, UPT, -UR4, 0x4, URZ ;  /* 0x0000000404047890 */ /* 0x001fe2000fffe1ff */
[----:B-1----:R-:W-:-:S08]  /*0400*/  R2UR UR14, R8 ;  /* 0x00000000080e72ca */ /* 0x002fd000000e0000 */
[----:B------:R-:W0:Y:S07]  /*0410*/  I2F.F64 R26, UR4 ;  /* 0x00000004001a7d12 */ /* 0x000e2e0008201c00 */
[----:B0-----:R-:W-:Y:S05]  /*0420*/  CALL.REL.NOINC `($_Z13CalculateTheDiPfS_S_S_S_S_$__internal_accurate_pow) ;  /* 0x0000003800687944 */ /* 0x001fea0003c00000 */
[----:B------:R-:W0:Y:S01]  /*0430*/  LDCU UR15, c[0x0][0x380] ;  /* 0x00007000ff0f77ac */ /* 0x000e220008000800 */
[----:B------:R-:W-:Y:S01]  /*0440*/  IMAD R6, R2, R2, RZ ;  /* 0x0000000202067224 */ /* 0x000fe200078e02ff */
[----:B------:R-:W-:Y:S04]  /*0450*/  BSSY.RECONVERGENT B0, `(.L_x_47) ;  /* 0x0000395000007945 */ /* 0x000fe80003800200 */
[----:B------:R-:W-:Y:S01]  /*0460*/  ISETP.GE.U32.AND P0, PT, R5, R6, PT ;  /* 0x000000060500720c */ /* 0x000fe20003f06070 */
[----:B0-----:R-:W-:-:S06]  /*0470*/  UISETP.NE.AND UP0, UPT, UR15, 0x4, UPT ;  /* 0x000000040f00788c */ /* 0x001fcc000bf05270 */
[----:B------:R-:W-:-:S04]  /*0480*/  PLOP3.LUT P1, PT, PT, PT, UP0, 0x80, 0x8 ;  /* 0x000000000008781c */ /* 0x000fc80003f2f008 */
[----:B------:R-:W-:Y:S02]  /*0490*/  FSEL R18, R18, RZ, P1 ;  /* 0x000000ff12127208 */ /* 0x000fe40000800000 */
[----:B------:R-:W-:Y:S01]  /*04a0*/  FSEL R19, R19, 1.875, P1 ;  /* 0x3ff0000013137808 */ /* 0x000fe20000800000 */
[----:B------:R-:W-:Y:S06]  /*04b0*/  @P0 BRA `(.L_x_48) ;  /* 0x0000003800380947 */ /* 0x000fec0003800000 */
[----:B------:R-:W0:Y:S01]  /*04c0*/  LDCU.64 UR6, c[0x0][0x388] ;  /* 0x00007100ff0677ac */ /* 0x000e220008000a00 */
[----:B------:R-:W1:Y:S01]  /*04d0*/  LDC.64 R10, c[0x0][0x358] ;  /* 0x0000d600ff0a7b82 */ /* 0x000e620000000a00 */
[----:B------:R-:W-:Y:S01]  /*04e0*/  ISETP.GE.AND P0, PT, R0, 0x2, PT ;  /* 0x000000020000780c */ /* 0x000fe20003f06270 */
[----:B------:R2:W3:Y:S01]  /*04f0*/  F2I.F64.TRUNC R18, R18 ;  /* 0x0000001200127311 */ /* 0x0004e2000030d100 */
[----:B------:R-:W0:Y:S01]  /*0500*/  LDCU.64 UR8, c[0x0][0x3a8] ;  /* 0x00007500ff0877ac */ /* 0x000e220008000a00 */
[----:B------:R-:W-:Y:S01]  /*0510*/  MOV R6, RZ ;  /* 0x000000ff00067202 */ /* 0x000fe20000000f00 */
[----:B------:R-:W-:-:S04]  /*0520*/  ULOP3.LUT UR4, UR15, 0x1, URZ, 0xc0, !UPT ;  /* 0x000000010f047892 */ /* 0x000fc8000f8ec0ff */
[----:B------:R-:W-:-:S04]  /*0530*/  UISETP.NE.U32.AND UP0, UPT, UR4, 0x1, UPT ;  /* 0x000000010400788c */ /* 0x000fc8000bf05070 */
[----:B0-----:R-:W-:Y:S02]  /*0540*/  USEL UR4, UR6, UR8, !UP0 ;  /* 0x0000000806047287 */ /* 0x001fe4000c000000 */
[----:B------:R-:W-:-:S04]  /*0550*/  USEL UR5, UR7, UR9, !UP0 ;  /* 0x0000000907057287 */ /* 0x000fc8000c000000 */
[----:B------:R-:W-:Y:S02]  /*0560*/  IMAD.U32 R12, RZ, RZ, UR4 ;  /* 0x00000004ff0c7e24 */ /* 0x000fe4000f8e00ff */
[----:B------:R-:W-:Y:S01]  /*0570*/  IMAD.U32 R13, RZ, RZ, UR5 ;  /* 0x00000005ff0d7e24 */ /* 0x000fe2000f8e00ff */
[----:B--23--:R-:W-:Y:S06]  /*0580*/  @!P0 BRA `(.L_x_49) ;  /* 0x0000000800248947 */ /* 0x00cfec0003800000 */
[----:B------:R-:W-:Y:S01]  /*0590*/  VIADD R5, R0, 0xfffffffe ;  /* 0xfffffffe00057836 */ /* 0x000fe20000000000 */
[C---:B------:R-:W-:Y:S01]  /*05a0*/  LOP3.LUT R19, R2.reuse, 0x7, RZ, 0xc0, !PT ;  /* 0x0000000702137812 */ /* 0x040fe200078ec0ff */
[----:B------:R-:W-:Y:S02]  /*05b0*/  IMAD R22, R2, R3, RZ ;  /* 0x0000000302167224 */ /* 0x000fe400078e02ff */
[----:B------:R-:W-:Y:S01]  /*05c0*/  IMAD.MOV.U32 R6, RZ, RZ, RZ ;  /* 0x000000ffff067224 */ /* 0x000fe200078e00ff */
[----:B------:R-:W-:Y:S01]  /*05d0*/  ISETP.GE.U32.AND P0, PT, R5, 0x7, PT ;  /* 0x000000070500780c */ /* 0x000fe20003f06070 */
[----:B------:R-:W-:Y:S01]  /*05e0*/  IMAD.MOV.U32 R5, RZ, RZ, RZ ;  /* 0x000000ffff057224 */ /* 0x000fe200078e00ff */
[----:B------:R-:W-:-:S11]  /*05f0*/  ISETP.NE.AND P1, PT, R19, RZ, PT ;  /* 0x000000ff1300720c */ /* 0x000fd60003f25270 */
[----:B------:R-:W-:Y:S05]  /*0600*/  @!P0 BRA `(.L_x_50) ;  /* 0x0000000000dc8947 */ /* 0x000fea0003800000 */
[----:B------:R-:W-:Y:S01]  /*0610*/  LOP3.LUT R5, R2, 0xfffffff8, RZ, 0xc0, !PT ;  /* 0xfffffff802057812 */ /* 0x000fe200078ec0ff */
[----:B------:R-:W-:Y:S01]  /*0620*/  IMAD.MOV.U32 R6, RZ, RZ, RZ ;  /* 0x000000ffff067224 */ /* 0x000fe200078e00ff */
[----:B------:R-:W-:-:S06]  /*0630*/  UMOV UR4, URZ ;  /* 0x000000ff00047c82 */ /* 0x000fcc0008000000 */
.L_x_51:
[----:B-1----:R-:W-:Y:S01]  /*0640*/  R2UR UR10, R10 ;  /* 0x000000000a0a72ca */ /* 0x002fe200000e0000 */
[----:B------:R-:W-:Y:S01]  /*0650*/  VIADD R9, R22, UR4 ;  /* 0x0000000416097c36 */ /* 0x000fe20008000000 */
[----:B------:R-:W-:Y:S01]  /*0660*/  R2UR UR11, R11 ;  /* 0x000000000b0b72ca */ /* 0x000fe200000e0000 */
[----:B------:R-:W-:Y:S01]  /*0670*/  IMAD R17, R2, UR4, R7 ;  /* 0x0000000402117c24 */ /* 0x000fe2000f8e0207 */
[C---:B------:R-:W-:Y:S01]  /*0680*/  R2UR UR12, R10.reuse ;  /* 0x000000000a0c72ca */ /* 0x040fe200000e0000 */
[--C-:B------:R-:W-:Y:S01]  /*0690*/  IMAD.WIDE R8, R9, 0x4, R12.reuse ;  /* 0x0000000409087825 */ /* 0x100fe200078e020c */
[----:B------:R-:W-:Y:S02]  /*06a0*/  R2UR UR13, R11 ;  /* 0x000000000b0d72ca */ /* 0x000fe400000e0000 */
[----:B------:R-:W-:Y:S01]  /*06b0*/  R2UR UR16, R10 ;  /* 0x000000000a1072ca */ /* 0x000fe200000e0000 */
[----:B------:R-:W-:Y:S01]  /*06c0*/  IMAD.WIDE R16, R17, 0x4, R12 ;  /* 0x0000000411107825 */ /* 0x000fe200078e020c */
[----:B------:R-:W-:-:S02]  /*06d0*/  R2UR UR17, R11 ;  /* 0x000000000b1172ca */ /* 0x000fc400000e0000 */
[----:B------:R-:W-:Y:S02]  /*06e0*/  R2UR UR18, R10 ;  /* 0x000000000a1272ca */ /* 0x000fe400000e0000 */
[----:B------:R-:W-:Y:S01]  /*06f0*/  R2UR UR19, R11 ;  /* 0x000000000b1372ca */ /* 0x000fe200000e0000 */
[----:B------:R-:W2:Y:S04]  /*0700*/  LDG.E R21, desc[UR10][R8.64] ;  /* 0x0000000a08157981 */ /* 0x000ea8000c1e1900 */
[----:B------:R-:W2:Y:S01]  /*0710*/  LDG.E R20, desc[UR12][R16.64] ;  /* 0x0000000c10147981 */ /* 0x000ea2000c1e1900 */
[----:B------:R-:W-:-:S03]  /*0720*/  IMAD.WIDE R26, R2, 0x4, R16 ;  /* 0x00000004021a7825 */ /* 0x000fc600078e0210 */
[----:B------:R-:W3:Y:S04]  /*0730*/  LDG.E R25, desc[UR16][R8.64+0x4] ;  /* 0x0000041008197981 */ /* 0x000ee8000c1e1900 */
[----:B------:R-:W3:Y:S01]  /*0740*/  LDG.E R28, desc[UR18][R26.64] ;  /* 0x000000121a1c7981 */ /* 0x000ee2000c1e1900 */
[----:B------:R-:W-:-:S03]  /*0750*/  IMAD.WIDE R14, R2, 0x4, R26 ;  /* 0x00000004020e7825 */ /* 0x000fc600078e021a */
[----:B------:R-:W4:Y:S04]  /*0760*/  LDG.E R23, desc[UR10][R8.64+0x8] ;  /* 0x0000080a08177981 */ /* 0x000f28000c1e1900 */
[----:B------:R0:W4:Y:S01]  /*0770*/  LDG.E R24, desc[UR12][R14.64] ;  /* 0x0000000c0e187981 */ /* 0x000122000c1e1900 */
[C---:B------:R-:W-:Y:S02]  /*0780*/  R2UR UR20, R10.reuse ;  /* 0x000000000a1472ca */ /* 0x040fe400000e0000 */
[C---:B------:R-:W-:Y:S01]  /*0790*/  R2UR UR21, R11.reuse ;  /* 0x000000000b1572ca */ /* 0x040fe200000e0000 */
[----:B------:R-:W5:Y:S01]  /*07a0*/  LDG.E R27, desc[UR10][R8.64+0xc] ;  /* 0x00000c0a081b7981 */ /* 0x000f62000c1e1900 */
[C---:B------:R-:W-:Y:S02]  /*07b0*/  R2UR UR22, R10.reuse ;  /* 0x000000000a1672ca */ /* 0x040fe400000e0000 */
[----:B------:R-:W-:Y:S01]  /*07c0*/  R2UR UR23, R11 ;  /* 0x000000000b1772ca */ /* 0x000fe200000e0000 */
[----:B------:R-:W5:Y:S01]  /*07d0*/  LDG.E R26, desc[UR16][R8.64+0x10] ;  /* 0x00001010081a7981 */ /* 0x000f62000c1e1900 */
[----:B------:R-:W-:-:S02]  /*07e0*/  R2UR UR24, R10 ;  /* 0x000000000a1872ca */ /* 0x000fc400000e0000 */
[----:B------:R-:W-:Y:S01]  /*07f0*/  R2UR UR25, R11 ;  /* 0x000000000b1972ca */ /* 0x000fe200000e0000 */
[----:B------:R-:W5:Y:S01]  /*0800*/  LDG.E R29, desc[UR12][R8.64+0x14] ;  /* 0x0000140c081d7981 */ /* 0x000f62000c1e1900 */
[----:B--2---:R-:W-:Y:S01]  /*0810*/  FFMA R6, R21, R20, R6 ;  /* 0x0000001415067223 */ /* 0x004fe20000000006 */
[----:B------:R-:W-:-:S04]  /*0820*/  IMAD.WIDE R20, R2, 0x4, R14 ;  /* 0x0000000402147825 */ /* 0x000fc800078e020e */
[----:B------:R-:W-:-:S04]  /*0830*/  IMAD.WIDE R16, R2, 0x4, R20 ;  /* 0x0000000402107825 */ /* 0x000fc800078e0214 */
[----:B---3--:R-:W-:Y:S02]  /*0840*/  FFMA R28, R25, R28, R6 ;  /* 0x0000001c191c7223 */ /* 0x008fe40000000006 */
[----:B------:R1:W5:Y:S01]  /*0850*/  LDG.E R6, desc[UR12][R20.64] ;  /* 0x0000000c14067981 */ /* 0x000362000c1e1900 */
[----:B0-----:R-:W-:-:S03]  /*0860*/  IMAD.WIDE R14, R2, 0x4, R16 ;  /* 0x00000004020e7825 */ /* 0x001fc600078e0210 */
[----:B------:R-:W2:Y:S01]  /*0870*/  LDG.E R17, desc[UR18][R16.64] ;  /* 0x0000001210117981 */ /* 0x000ea2000c1e1900 */
[----:B-1----:R-:W-:-:S04]  /*0880*/  IMAD.WIDE R20, R2, 0x4, R14 ;  /* 0x0000000402147825 */ /* 0x002fc800078e020e */
[----:B----4-:R-:W-:Y:S01]  /*0890*/  FFMA R28, R23, R24, R28 ;  /* 0x00000018171c7223 */ /* 0x010fe2000000001c */
[----:B------:R-:W3:Y:S01]  /*08a0*/  LDG.E R14, desc[UR20][R14.64] ;  /* 0x000000140e0e7981 */ /* 0x000ee2000c1e1900 */
[----:B------:R-:W-:-:S03]  /*08b0*/  IMAD.WIDE R24, R2, 0x4, R20 ;  /* 0x0000000402187825 */ /* 0x000fc600078e0214 */
[----:B------:R-:W4:Y:S04]  /*08c0*/  LDG.E R23, desc[UR24][R20.64] ;  /* 0x0000001814177981 */ /* 0x000f28000c1e1900 */
[----:B------:R-:W4:Y:S04]  /*08d0*/  LDG.E R16, desc[UR22][R8.64+0x18] ;  /* 0x0000181608107981 */ /* 0x000f28000c1e1900 */
[----:B------:R-:W4:Y:S04]  /*08e0*/  LDG.E R15, desc[UR10][R8.64+0x1c] ;  /* 0x00001c0a080f7981 */ /* 0x000f28000c1e1900 */
[----:B------:R-:W4:Y:S01]  /*08f0*/  LDG.E R24, desc[UR18][R24.64] ;  /* 0x0000001218187981 */ /* 0x000f22000c1e1900 */
[----:B------:R-:W-:-:S06]  /*0900*/  UIADD3 UR4, UPT, UPT, UR4, 0x8, URZ ;  /* 0x0000000804047890 */ /* 0x000fcc000fffe0ff */
[----:B------:R-:W-:Y:S01]  /*0910*/  ISETP.NE.AND P0, PT, R5, UR4, PT ;  /* 0x0000000405007c0c */ /* 0x000fe2000bf05270 */
[----:B-----5:R-:W-:-:S04]  /*0920*/  FFMA R27, R27, R6, R28 ;  /* 0x000000061b1b7223 */ /* 0x020fc8000000001c */
[----:B--2---:R-:W-:-:S04]  /*0930*/  FFMA R26, R26, R17, R27 ;  /* 0x000000111a1a7223 */ /* 0x004fc8000000001b */
[----:B---3--:R-:W-:-:S04]  /*0940*/  FFMA R29, R29, R14, R26 ;  /* 0x0000000e1d1d7223 */ /* 0x008fc8000000001a */
[----:B----4-:R-:W-:-:S04]  /*0950*/  FFMA R16, R16, R23, R29 ;  /* 0x0000001710107223 */ /* 0x010fc8000000001d */
[----:B------:R-:W-:Y:S01]  /*0960*/  FFMA R6, R15, R24, R16 ;  /* 0x000000180f067223 */ /* 0x000fe20000000010 */
[----:B------:R-:W-:Y:S06]  /*0970*/  @P0 BRA `(.L_x_51) ;  /* 0xfffffffc00300947 */ /* 0x000fec000383ffff */
.L_x_50:
[----:B------:R-:W-:Y:S05]  /*0980*/  @!P1 BRA `(.L_x_49) ;  /* 0x0000000400249947 */ /* 0x000fea0003800000 */
[----:B------:R-:W-:Y:S02]  /*0990*/  ISETP.GE.U32.AND P0, PT, R19, 0x4, PT ;  /* 0x000000041300780c */ /* 0x000fe40003f06070 */
[----:B------:R-:W-:-:S04]  /*09a0*/  LOP3.LUT R26, R2, 0x3, RZ, 0xc0, !PT ;  /* 0x00000003021a7812 */ /* 0x000fc800078ec0ff */
[----:B------:R-:W-:-:S07]  /*09b0*/  ISETP.NE.AND P1, PT, R26, RZ, PT ;  /* 0x000000ff1a00720c */ /* 0x000fce0003f25270 */
[----:B------:R-:W-:Y:S06]  /*09c0*/  @!P0 BRA `(.L_x_52) ;  /* 0x0000000000888947 */ /* 0x000fec0003800000 */
[-C--:B------:R-:W-:Y:S01]  /*09d0*/  IMAD R25, R2, R5.reuse, R7 ;  /* 0x0000000502197224 */ /* 0x080fe200078e0207 */
[C---:B-1----:R-:W-:Y:S02]  /*09e0*/  R2UR UR10, R10.reuse ;  /* 0x000000000a0a72ca */ /* 0x042fe400000e0000 */
[----:B------:R-:W-:Y:S01]  /*09f0*/  R2UR UR11, R11 ;  /* 0x000000000b0b72ca */ /* 0x000fe200000e0000 */
[----:B------:R-:W-:Y:S01]  /*0a00*/  IMAD.WIDE R24, R25, 0x4, R12 ;  /* 0x0000000419187825 */ /* 0x000fe200078e020c */
[----:B------:R-:W-:Y:S02]  /*0a10*/  R2UR UR4, R10 ;  /* 0x000000000a0472ca */ /* 0x000fe400000e0000 */
[----:B------:R-:W-:Y:S02]  /*0a20*/  R2UR UR5, R11 ;  /* 0x000000000b0572ca */ /* 0x000fe400000e0000 */
[----:B------:R-:W-:Y:S01]  /*0a30*/  IADD3 R9, PT, PT, R22, R5, RZ ;  /* 0x0000000516097210 */ /* 0x000fe20007ffe0ff */
[----:B------:R-:W-:Y:S01]  /*0a40*/  IMAD.WIDE R14, R2, 0x4, R24 ;  /* 0x00000004020e7825 */ /* 0x000fe200078e0218 */
[----:B------:R-:W-:-:S02]  /*0a50*/  R2UR UR16, R10 ;  /* 0x000000000a1072ca */ /* 0x000fc400000e0000 */
[----:B------:R-:W-:Y:S01]  /*0a60*/  R2UR UR17, R11 ;  /* 0x000000000b1172ca */ /* 0x000fe200000e0000 */
[----:B------:R-:W-:Y:S01]  /*0a70*/  IMAD.WIDE R8, R9, 0x4, R12 ;  /* 0x0000000409087825 */ /* 0x000fe200078e020c */
[C---:B------:R-:W-:Y:S01]  /*0a80*/  R2UR UR12, R10.reuse ;  /* 0x000000000a0c72ca */ /* 0x040fe200000e0000 */
[----:B------:R-:W2:Y:S01]  /*0a90*/  LDG.E R24, desc[UR10][R24.64] ;  /* 0x0000000a18187981 */ /* 0x000ea2000c1e1900 */
[C---:B------:R-:W-:Y:S02]  /*0aa0*/  R2UR UR13, R11.reuse ;  /* 0x000000000b0d72ca */ /* 0x040fe400000e0000 */
[C---:B------:R-:W-:Y:S01]  /*0ab0*/  R2UR UR18, R10.reuse ;  /* 0x000000000a1272ca */ /* 0x040fe200000e0000 */
[----:B------:R-:W2:Y:S01]  /*0ac0*/  LDG.E R23, desc[UR4][R8.64] ;  /* 0x0000000408177981 */ /* 0x000ea2000c1e1900 */
[----:B------:R-:W-:Y:S02]  /*0ad0*/  R2UR UR19, R11 ;  /* 0x000000000b1372ca */ /* 0x000fe400000e0000 */
[----:B------:R-:W-:-:S02]  /*0ae0*/  R2UR UR20, R10 ;  /* 0x000000000a1472ca */ /* 0x000fc400000e0000 */
[C---:B------:R-:W-:Y:S01]  /*0af0*/  R2UR UR21, R11.reuse ;  /* 0x000000000b1572ca */ /* 0x040fe200000e0000 */
[----:B------:R-:W-:Y:S01]  /*0b00*/  IMAD.WIDE R16, R2, 0x4, R14 ;  /* 0x0000000402107825 */ /* 0x000fe200078e020e */
[----:B------:R-:W-:Y:S01]  /*0b10*/  R2UR UR22, R10 ;  /* 0x000000000a1672ca */ /* 0x000fe200000e0000 */
[----:B------:R-:W3:Y:S01]  /*0b20*/  LDG.E R14, desc[UR16][R14.64] ;  /* 0x000000100e0e7981 */ /* 0x000ee2000c1e1900 */
[----:B------:R-:W-:-:S03]  /*0b30*/  R2UR UR23, R11 ;  /* 0x000000000b1772ca */ /* 0x000fc600000e0000 */
[----:B------:R-:W3:Y:S01]  /*0b40*/  LDG.E R28, desc[UR12][R8.64+0x4] ;  /* 0x0000040c081c7981 */ /* 0x000ee2000c1e1900 */
[----:B------:R-:W-:-:S03]  /*0b50*/  IMAD.WIDE R20, R2, 0x4, R16 ;  /* 0x0000000402147825 */ /* 0x000fc600078e0210 */
[----:B------:R-:W4:Y:S04]  /*0b60*/  LDG.E R27, desc[UR18][R8.64+0x8] ;  /* 0x00000812081b7981 */ /* 0x000f28000c1e1900 */
[----:B------:R-:W4:Y:S04]  /*0b70*/  LDG.E R19, desc[UR20][R16.64] ;  /* 0x0000001410137981 */ /* 0x000f28000c1e1900 */
[----:B------:R-:W5:Y:S04]  /*0b80*/  LDG.E R29, desc[UR10][R8.64+0xc] ;  /* 0x00000c0a081d7981 */ /* 0x000f68000c1e1900 */
[----:B------:R-:W5:Y:S01]  /*0b90*/  LDG.E R20, desc[UR22][R20.64] ;  /* 0x0000001614147981 */ /* 0x000f62000c1e1900 */
[----:B------:R-:W-:-:S02]  /*0ba0*/  VIADD R5, R5, 0x4 ;  /* 0x0000000405057836 */ /* 0x000fc40000000000 */
[----:B--2---:R-:W-:-:S04]  /*0bb0*/  FFMA R23, R23, R24, R6 ;  /* 0x0000001817177223 */ /* 0x004fc80000000006 */
[----:B---3--:R-:W-:-:S04]  /*0bc0*/  FFMA R28, R28, R14, R23 ;  /* 0x0000000e1c1c7223 */ /* 0x008fc80000000017 */
[----:B----4-:R-:W-:-:S04]  /*0bd0*/  FFMA R19, R27, R19, R28 ;  /* 0x000000131b137223 */ /* 0x010fc8000000001c */
[----:B-----5:R-:W-:-:S07]  /*0be0*/  FFMA R6, R29, R20, R19 ;  /* 0x000000141d067223 */ /* 0x020fce0000000013 */
.L_x_52:
[----:B------:R-:W-:Y:S05]  /*0bf0*/  @!P1 BRA `(.L_x_49) ;  /* 0x0000000000889947 */ /* 0x000fea0003800000 */
[----:B------:R-:W-:Y:S02]  /*0c00*/  ISETP.NE.AND P0, PT, R26, 0x1, PT ;  /* 0x000000011a00780c */ /* 0x000fe40003f05270 */
[----:B------:R-:W-:-:S04]  /*0c10*/  LOP3.LUT R8, R2, 0x1, RZ, 0xc0, !PT ;  /* 0x0000000102087812 */ /* 0x000fc800078ec0ff */
[----:B------:R-:W-:-:S07]  /*0c20*/  ISETP.NE.U32.AND P1, PT, R8, 0x1, PT ;  /* 0x000000010800780c */ /* 0x000fce0003f25070 */
[----:B-1----:R-:W-:Y:S01]  /*0c30*/  @P0 R2UR UR10, R10 ;  /* 0x000000000a0a02ca */ /* 0x002fe200000e0000 */
[----:B------:R-:W-:Y:S01]  /*0c40*/  @P0 IMAD R17, R2, R5, R7 ;  /* 0x0000000502110224 */ /* 0x000fe200078e0207 */
[----:B------:R-:W-:Y:S01]  /*0c50*/  @P0 R2UR UR11, R11 ;  /* 0x000000000b0b02ca */ /* 0x000fe200000e0000 */
[----:B------:R-:W-:Y:S01]  /*0c60*/  @P0 IMAD.IADD R9, R22, 0x1, R5 ;  /* 0x0000000116090824 */ /* 0x000fe200078e0205 */
[C---:B------:R-:W-:Y:S01]  /*0c70*/  @P0 R2UR UR4, R10.reuse ;  /* 0x000000000a0402ca */ /* 0x040fe200000e0000 */
[--C-:B------:R-:W-:Y:S01]  /*0c80*/  @P0 IMAD.WIDE R16, R17, 0x4, R12.reuse ;  /* 0x0000000411100825 */ /* 0x100fe200078e020c */
[----:B------:R-:W-:Y:S02]  /*0c90*/  @P0 R2UR UR5, R11 ;  /* 0x000000000b0502ca */ /* 0x000fe400000e0000 */
[C---:B------:R-:W-:Y:S01]  /*0ca0*/  @P0 R2UR UR12, R10.reuse ;  /* 0x000000000a0c02ca */ /* 0x040fe200000e0000 */
[----:B------:R-:W-:Y:S01]  /*0cb0*/  @P0 VIADD R5, R5, 0x2 ;  /* 0x0000000205050836 */ /* 0x000fe20000000000 */
[----:B------:R-:W-:Y:S01]  /*0cc0*/  @P0 R2UR UR13, R11 ;  /* 0x000000000b0d02ca */ /* 0x000fe200000e0000 */
[----:B------:R-:W-:Y:S01]  /*0cd0*/  @P0 IMAD.WIDE R8, R9, 0x4, R12 ;  /* 0x0000000409080825 */ /* 0x000fe200078e020c */
[----:B------:R-:W-:-:S02]  /*0ce0*/  @P0 R2UR UR16, R10 ;  /* 0x000000000a1002ca */ /* 0x000fc400000e0000 */
[C---:B------:R-:W-:Y:S01]  /*0cf0*/  @P0 R2UR UR17, R11.reuse ;  /* 0x000000000b1102ca */ /* 0x040fe200000e0000 */
[----:B------:R-:W-:Y:S01]  /*0d00*/  @!P1 IMAD.IADD R21, R22, 0x1, R5 ;  /* 0x0000000116159824 */ /* 0x000fe200078e0205 */
[C---:B------:R-:W-:Y:S02]  /*0d10*/  @!P1 R2UR UR18, R10.reuse ;  /* 0x000000000a1292ca */ /* 0x040fe400000e0000 */
[C---:B------:R-:W-:Y:S02]  /*0d20*/  @!P1 R2UR UR19, R11.reuse ;  /* 0x000000000b1392ca */ /* 0x040fe400000e0000 */
[----:B------:R-:W-:Y:S02]  /*0d30*/  @!P1 R2UR UR20, R10 ;  /* 0x000000000a1492ca */ /* 0x000fe400000e0000 */
[----:B------:R-:W-:Y:S01]  /*0d40*/  @!P1 R2UR UR21, R11 ;  /* 0x000000000b1592ca */ /* 0x000fe200000e0000 */
[C---:B------:R-:W-:Y:S01]  /*0d50*/  @P0 IMAD.WIDE R14, R2.reuse, 0x4, R16 ;  /* 0x00000004020e0825 */ /* 0x040fe200078e0210 */
[----:B------:R-:W2:Y:S03]  /*0d60*/  @P0 LDG.E R19, desc[UR10][R16.64] ;  /* 0x0000000a10130981 */ /* 0x000ea6000c1e1900 */
[----:B------:R-:W-:Y:S01]  /*0d70*/  @!P1 IMAD R23, R2, R5, R7 ;  /* 0x0000000502179224 */ /* 0x000fe200078e0207 */
[----:B------:R-:W3:Y:S01]  /*0d80*/  @P0 LDG.E R24, desc[UR12][R8.64+0x4] ;  /* 0x0000040c08180981 */ /* 0x000ee2000c1e1900 */
[----:B------:R-:W-:-:S03]  /*0d90*/  @!P1 IMAD.WIDE R20, R21, 0x4, R12 ;  /* 0x0000000415149825 */ /* 0x000fc600078e020c */
[----:B------:R-:W2:Y:S01]  /*0da0*/  @P0 LDG.E R5, desc[UR4][R8.64] ;  /* 0x0000000408050981 */ /* 0x000ea2000c1e1900 */
[----:B------:R-:W-:-:S03]  /*0db0*/  @!P1 IMAD.WIDE R22, R23, 0x4, R12 ;  /* 0x0000000417169825 */ /* 0x000fc600078e020c */
[----:B------:R-:W3:Y:S04]  /*0dc0*/  @P0 LDG.E R14, desc[UR16][R14.64] ;  /* 0x000000100e0e0981 */ /* 0x000ee8000c1e1900 */
[----:B------:R-:W4:Y:S04]  /*0dd0*/  @!P1 LDG.E R21, desc[UR18][R20.64] ;  /* 0x0000001214159981 */ /* 0x000f28000c1e1900 */
[----:B------:R-:W4:Y:S01]  /*0de0*/  @!P1 LDG.E R22, desc[UR20][R22.64] ;  /* 0x0000001416169981 */ /* 0x000f22000c1e1900 */
[----:B--2---:R-:W-:-:S04]  /*0df0*/  @P0 FFMA R5, R5, R19, R6 ;  /* 0x0000001305050223 */ /* 0x004fc80000000006 */
[----:B---3--:R-:W-:-:S04]  /*0e00*/  @P0 FFMA R6, R24, R14, R5 ;  /* 0x0000000e18060223 */ /* 0x008fc80000000005 */
[----:B----4-:R-:W-:-:S07]  /*0e10*/  @!P1 FFMA R6, R21, R22, R6 ;  /* 0x0000001615069223 */ /* 0x010fce0000000006 */
.L_x_49:
[----:B------:R-:W0:Y:S01]  /*0e20*/  LDCU.64 UR10, c[0x0][0x390] ;  /* 0x00007200ff0a77ac */ /* 0x000e220008000a00 */
[----:B------:R-:W-:Y:S01]  /*0e30*/  ISETP.GE.AND P0, PT, R0, 0x2, PT ;  /* 0x000000020000780c */ /* 0x000fe20003f06270 */
[----:B------:R-:W-:Y:S01]  /*0e40*/  IMAD.MOV.U32 R19, RZ, RZ, RZ ;  /* 0x000000ffff137224 */ /* 0x000fe200078e00ff */
[----:B------:R-:W0:Y:S01]  /*0e50*/  LDCU.64 UR12, c[0x0][0x3b0] ;  /* 0x00007600ff0c77ac */ /* 0x000e220008000a00 */
[----:B------:R-:W-:Y:S02]  /*0e60*/  USEL UR6, UR8, UR6, !UP0 ;  /* 0x0000000608067287 */ /* 0x000fe4000c000000 */
[----:B------:R-:W-:Y:S02]  /*0e70*/  USEL UR7, UR9, UR7, !UP0 ;  /* 0x0000000709077287 */ /* 0x000fe4000c000000 */
[----:B0-----:R-:W-:Y:S02]  /*0e80*/  USEL UR4, UR10, UR12, !UP0 ;  /* 0x0000000c0a047287 */ /* 0x001fe4000c000000 */
[----:B------:R-:W-:-:S04]  /*0e90*/  USEL UR5, UR11, UR13, !UP0 ;  /* 0x0000000d0b057287 */ /* 0x000fc8000c000000 */
[----:B------:R-:W-:Y:S02]  /*0ea0*/  IMAD.U32 R14, RZ, RZ, UR4 ;  /* 0x00000004ff0e7e24 */ /* 0x000fe4000f8e00ff */
[----:B------:R-:W-:Y:S01]  /*0eb0*/  MOV R15, UR5 ;  /* 0x00000005000f7c02 */ /* 0x000fe20008000f00 */
[----:B------:R-:W-:Y:S06]  /*0ec0*/  @!P0 BRA `(.L_x_53) ;  /* 0x0000000800248947 */ /* 0x000fec0003800000 */
[----:B------:R-:W-:Y:S02]  /*0ed0*/  VIADD R5, R0, 0xfffffffe ;  /* 0xfffffffe00057836 */ /* 0x000fe40000000000 */
[----:B------:R-:W-:-:S03]  /*0ee0*/  IMAD.MOV.U32 R19, RZ, RZ, RZ ;  /* 0x000000ffff137224 */ /* 0x000fc600078e00ff */
[----:B------:R-:W-:Y:S01]  /*0ef0*/  ISETP.GE.U32.AND P0, PT, R5, 0x7, PT ;  /* 0x000000070500780c */ /* 0x000fe20003f06070 */
[----:B------:R-:W-:-:S12]  /*0f00*/  IMAD.MOV.U32 R5, RZ, RZ, RZ ;  /* 0x000000ffff057224 */ /* 0x000fd800078e00ff */
[----:B------:R-:W-:Y:S05]  /*0f10*/  @!P0 BRA `(.L_x_54) ;  /* 0x0000000000e48947 */ /* 0x000fea0003800000 */
[----:B------:R-:W-:Y:S01]  /*0f20*/  LOP3.LUT R5, R2, 0xfffffff8, RZ, 0xc0, !PT ;  /* 0xfffffff802057812 */ /* 0x000fe200078ec0ff */
[----:B------:R-:W-:Y:S01]  /*0f30*/  IMAD.MOV.U32 R19, RZ, RZ, RZ ;  /* 0x000000ffff137224 */ /* 0x000fe200078e00ff */
[----:B------:R-:W-:-:S06]  /*0f40*/  UMOV UR4, URZ ;  /* 0x000000ff00047c82 */ /* 0x000fcc0008000000 */
.L_x_55:
[----:B-1----:R-:W-:Y:S01]  /*0f50*/  R2UR UR16, R10 ;  /* 0x000000000a1072ca */ /* 0x002fe200000e0000 */
[C---:B------:R-:W-:Y:S01]  /*0f60*/  IMAD R21, R2.reuse, UR4, R7 ;  /* 0x0000000402157c24 */ /* 0x040fe2000f8e0207 */
[----:B------:R-:W-:Y:S01]  /*0f70*/  R2UR UR17, R11 ;  /* 0x000000000b1172ca */ /* 0x000fe200000e0000 */
[----:B------:R-:W-:Y:S01]  /*0f80*/  IMAD R9, R2, R3, UR4 ;  /* 0x0000000402097e24 */ /* 0x000fe2000f8e0203 */
        /* <DEDUP_REMOVED lines=8> */
[C---:B------:R-:W-:Y:S01]  /*1010*/  IMAD.WIDE R22, R2.reuse, 0x4, R20 ;  /* 0x0000000402167825 */ /* 0x040fe200078e0214 */
[----:B------:R0:W2:Y:S04]  /*1020*/  LDG.E R29, desc[UR16][R20.64] ;  /* 0x00000010141d7981 */ /* 0x0000a8000c1e1900 */
[----:B------:R-:W2:Y:S01]  /*1030*/  LDG.E R28, desc[UR8][R8.64] ;  /* 0x00000008081c7981 */ /* 0x000ea2000c1e1900 */
[----:B------:R-:W-:-:S03]  /*1040*/  IMAD.WIDE R16, R2, 0x4, R22 ;  /* 0x0000000402107825 */ /* 0x000fc600078e0216 */
[----:B------:R-:W3:Y:S04]  /*1050*/  LDG.E R26, desc[UR18][R8.64+0x4] ;  /* 0x00000412081a7981 */ /* 0x000ee8000c1e1900 */
[----:B------:R-:W3:Y:S04]  /*1060*/  LDG.E R27, desc[UR20][R22.64] ;  /* 0x00000014161b7981 */ /* 0x000ee8000c1e1900 */
[----:B------:R-:W4:Y:S04]  /*1070*/  LDG.E R24, desc[UR8][R8.64+0x8] ;  /* 0x0000080808187981 */ /* 0x000f28000c1e1900 */
[----:B------:R1:W4:Y:S01]  /*1080*/  LDG.E R25, desc[UR16][R16.64] ;  /* 0x0000001010197981 */ /* 0x000322000c1e1900 */
[----:B0-----:R-:W-:Y:S01]  /*1090*/  IMAD.WIDE R20, R2, 0x4, R16 ;  /* 0x0000000402147825 */ /* 0x001fe200078e0210 */
[----:B------:R-:W-:-:S02]  /*10a0*/  R2UR UR24, R10 ;  /* 0x000000000a1872ca */ /* 0x000fc400000e0000 */
[C---:B------:R-:W-:Y:S02]  /*10b0*/  R2UR UR25, R11.reuse ;  /* 0x000000000b1972ca */ /* 0x040fe400000e0000 */
[----:B------:R-:W-:Y:S02]  /*10c0*/  R2UR UR22, R10 ;  /* 0x000000000a1672ca */ /* 0x000fe400000e0000 */
[C---:B------:R-:W-:Y:S01]  /*10d0*/  R2UR UR23, R11.reuse ;  /* 0x000000000b1772ca */ /* 0x040fe200000e0000 */
[----:B-1----:R-:W-:Y:S01]  /*10e0*/  IMAD.WIDE R16, R2, 0x4, R20 ;  /* 0x0000000402107825 */ /* 0x002fe200078e0214 */
[C---:B------:R-:W-:Y:S02]  /*10f0*/  R2UR UR28, R10.reuse ;  /* 0x000000000a1c72ca */ /* 0x040fe400000e0000 */
[C---:B------:R-:W-:Y:S02]  /*1100*/  R2UR UR29, R11.reuse ;  /* 0x000000000b1d72ca */ /* 0x040fe400000e0000 */
[----:B------:R-:W-:Y:S01]  /*1110*/  R2UR UR26, R10 ;  /* 0x000000000a1a72ca */ /* 0x000fe200000e0000 */
[----:B------:R-:W-:Y:S01]  /*1120*/  IMAD.WIDE R22, R2, 0x4, R16 ;  /* 0x0000000402167825 */ /* 0x000fe200078e0210 */
[----:B------:R-:W-:-:S03]  /*1130*/  R2UR UR27, R11 ;  /* 0x000000000b1b72ca */ /* 0x000fc600000e0000 */
[----:B--2---:R-:W-:Y:S02]  /*1140*/  FFMA R29, R28, R29, R19 ;  /* 0x0000001d1c1d7223 */ /* 0x004fe40000000013 */
[----:B------:R0:W2:Y:S04]  /*1150*/  LDG.E R19, desc[UR16][R20.64] ;  /* 0x0000001014137981 */ /* 0x0000a8000c1e1900 */
[----:B------:R-:W2:Y:S01]  /*1160*/  LDG.E R28, desc[UR8][R8.64+0xc] ;  /* 0x00000c08081c7981 */ /* 0x000ea2000c1e1900 */
[----:B---3--:R-:W-:-:S03]  /*1170*/  FFMA R27, R26, R27, R29 ;  /* 0x0000001b1a1b7223 */ /* 0x008fc6000000001d */
[----:B------:R1:W3:Y:S01]  /*1180*/  LDG.E R26, desc[UR20][R16.64] ;  /* 0x00000014101a7981 */ /* 0x0002e2000c1e1900 */
[----:B0-----:R-:W-:-:S03]  /*1190*/  IMAD.WIDE R20, R2, 0x4, R22 ;  /* 0x0000000402147825 */ /* 0x001fc600078e0216 */
[----:B------:R-:W5:Y:S01]  /*11a0*/  LDG.E R29, desc[UR16][R8.64+0x18] ;  /* 0x00001810081d7981 */ /* 0x000f62000c1e1900 */
[----:B----4-:R-:W-:-:S03]  /*11b0*/  FFMA R25, R24, R25, R27 ;  /* 0x0000001918197223 */ /* 0x010fc6000000001b */
[----:B------:R-:W3:Y:S04]  /*11c0*/  LDG.E R27, desc[UR18][R8.64+0x10] ;  /* 0x00001012081b7981 */ /* 0x000ee8000c1e1900 */
[----:B------:R-:W4:Y:S01]  /*11d0*/  LDG.E R24, desc[UR24][R22.64] ;  /* 0x0000001816187981 */ /* 0x000f22000c1e1900 */
[----:B-1----:R-:W-:-:S06]  /*11e0*/  IMAD.WIDE R16, R2, 0x4, R20 ;  /* 0x0000000402107825 */ /* 0x002fcc00078e0214 */
[----:B------:R-:W5:Y:S04]  /*11f0*/  LDG.E R16, desc[UR8][R16.64] ;  /* 0x0000000810107981 */ /* 0x000f68000c1e1900 */
[----:B------:R-:W4:Y:S04]  /*1200*/  LDG.E R23, desc[UR22][R8.64+0x14] ;  /* 0x0000141608177981 */ /* 0x000f28000c1e1900 */
[----:B------:R-:W5:Y:S04]  /*1210*/  LDG.E R22, desc[UR28][R8.64+0x1c] ;  /* 0x00001c1c08167981 */ /* 0x000f68000c1e1900 */
[----:B------:R-:W5:Y:S01]  /*1220*/  LDG.E R8, desc[UR26][R20.64] ;  /* 0x0000001a14087981 */ /* 0x000f62000c1e1900 */
[----:B------:R-:W-:-:S06]  /*1230*/  UIADD3 UR4, UPT, UPT, UR4, 0x8, URZ ;  /* 0x0000000804047890 */ /* 0x000fcc000fffe0ff */
[----:B------:R-:W-:Y:S01]  /*1240*/  ISETP.NE.AND P0, PT, R5, UR4, PT ;  /* 0x0000000405007c0c */ /* 0x000fe2000bf05270 */
[----:B--2---:R-:W-:-:S04]  /*1250*/  FFMA R28, R28, R19, R25 ;  /* 0x000000131c1c7223 */ /* 0x004fc80000000019 */
[----:B---3--:R-:W-:-:S04]  /*1260*/  FFMA R26, R27, R26, R28 ;  /* 0x0000001a1b1a7223 */ /* 0x008fc8000000001c */
[----:B----4-:R-:W-:-:S04]  /*1270*/  FFMA R24, R23, R24, R26 ;  /* 0x0000001817187223 */ /* 0x010fc8000000001a */
[----:B-----5:R-:W-:-:S04]  /*1280*/  FFMA R29, R29, R8, R24 ;  /* 0x000000081d1d7223 */ /* 0x020fc80000000018 */
[----:B------:R-:W-:Y:S01]  /*1290*/  FFMA R19, R22, R16, R29 ;  /* 0x0000001016137223 */ /* 0x000fe2000000001d */
[----:B------:R-:W-:Y:S06]  /*12a0*/  @P0 BRA `(.L_x_55) ;  /* 0xfffffffc00280947 */ /* 0x000fec000383ffff */
.L_x_54:
[----:B------:R-:W-:-:S13]  /*12b0*/  LOP3.LUT P0, R8, R2, 0x7, RZ, 0xc0, !PT ;  /* 0x0000000702087812 */ /* 0x000fda000780c0ff */
[----:B------:R-:W-:Y:S05]  /*12c0*/  @!P0 BRA `(.L_x_53) ;  /* 0x0000000400248947 */ /* 0x000fea0003800000 */
[----:B------:R-:W-:Y:S02]  /*12d0*/  ISETP.GE.U32.AND P0, PT, R8, 0x4, PT ;  /* 0x000000040800780c */ /* 0x000fe40003f06070 */
[----:B------:R-:W-:-:S04]  /*12e0*/  LOP3.LUT R28, R2, 0x3, RZ, 0xc0, !PT ;  /* 0x00000003021c7812 */ /* 0x000fc800078ec0ff */
[----:B------:R-:W-:-:S07]  /*12f0*/  ISETP.NE.AND P1, PT, R28, RZ, PT ;  /* 0x000000ff1c00720c */ /* 0x000fce0003f25270 */
[----:B------:R-:W-:Y:S06]  /*1300*/  @!P0 BRA `(.L_x_56) ;  /* 0x0000000000888947 */ /* 0x000fec0003800000 */
[----:B------:R-:W-:Y:S01]  /*1310*/  IMAD R21, R2, R5, R7 ;  /* 0x0000000502157224 */ /* 0x000fe200078e0207 */
[----:B-1----:R-:W-:Y:S01]  /*1320*/  R2UR UR8, R10 ;  /* 0x000000000a0872ca */ /* 0x002fe200000e0000 */
[----:B------:R-:W-:Y:S01]  /*1330*/  IMAD R9, R2, R3, R5 ;  /* 0x0000000302097224 */ /* 0x000fe200078e0205 */
[----:B------:R-:W-:Y:S01]  /*1340*/  R2UR UR9, R11 ;  /* 0x000000000b0972ca */ /* 0x000fe200000e0000 */
[--C-:B------:R-:W-:Y:S01]  /*1350*/  IMAD.WIDE R20, R21, 0x4, R14.reuse ;  /* 0x0000000415147825 */ /* 0x100fe200078e020e */
[C---:B------:R-:W-:Y:S02]  /*1360*/  R2UR UR4, R10.reuse ;  /* 0x000000000a0472ca */ /* 0x040fe400000e0000 */
[----:B------:R-:W-:Y:S01]  /*1370*/  R2UR UR5, R11 ;  /* 0x000000000b0572ca */ /* 0x000fe200000e0000 */
[----:B------:R-:W-:Y:S01]  /*1380*/  IMAD.WIDE R8, R9, 0x4, R14 ;  /* 0x0000000409087825 */ /* 0x000fe200078e020e */
[----:B------:R-:W-:Y:S02]  /*1390*/  R2UR UR18, R10 ;  /* 0x000000000a1272ca */ /* 0x000fe400000e0000 */
[----:B------:R-:W-:Y:S01]  /*13a0*/  R2UR UR19, R11 ;  /* 0x000000000b1372ca */ /* 0x000fe200000e0000 */
[----:B------:R-:W-:Y:S01]  /*13b0*/  IMAD.WIDE R16, R2, 0x4, R20 ;  /* 0x0000000402107825 */ /* 0x000fe200078e0214 */
[----:B------:R-:W-:-:S02]  /*13c0*/  R2UR UR16, R10 ;  /* 0x000000000a1072ca */ /* 0x000fc400000e0000 */
[C---:B------:R-:W-:Y:S01]  /*13d0*/  R2UR UR17, R11.reuse ;  /* 0x000000000b1172ca */ /* 0x040fe200000e0000 */
[----:B------:R-:W2:Y:S01]  /*13e0*/  LDG.E R20, desc[UR8][R20.64] ;  /* 0x0000000814147981 */ /* 0x000ea2000c1e1900 */
[C---:B------:R-:W-:Y:S02]  /*13f0*/  R2UR UR22, R10.reuse ;  /* 0x000000000a1672ca */ /* 0x040fe400000e0000 */
[C---:B------:R-:W-:Y:S01]  /*1400*/  R2UR UR23, R11.reuse ;  /* 0x000000000b1772ca */ /* 0x040fe200000e0000 */
[----:B------:R-:W2:Y:S01]  /*1410*/  LDG.E R26, desc[UR4][R8.64] ;  /* 0x00000004081a7981 */ /* 0x000ea2000c1e1900 */
[----:B------:R-:W-:Y:S02]  /*1420*/  R2UR UR20, R10 ;  /* 0x000000000a1472ca */ /* 0x000fe400000e0000 */
        /* <DEDUP_REMOVED lines=8> */
[----:B------:R-:W5:Y:S04]  /*14b0*/  LDG.E R17, desc[UR8][R8.64+0xc] ;  /* 0x00000c0808117981 */ /* 0x000f68000c1e1900 */
[----:B------:R-:W5:Y:S04]  /*14c0*/  LDG.E R24, desc[UR24][R24.64] ;  /* 0x0000001818187981 */ /* 0x000f68000c1e1900 */
[----:B------:R-:W4:Y:S01]  /*14d0*/  LDG.E R22, desc[UR20][R8.64+0x8] ;  /* 0x0000081408167981 */ /* 0x000f22000c1e1900 */
[----:B------:R-:W-:Y:S01]  /*14e0*/  IADD3 R5, PT, PT, R5, 0x4, RZ ;  /* 0x0000000405057810 */ /* 0x000fe20007ffe0ff */
[----:B--2---:R-:W-:-:S04]  /*14f0*/  FFMA R20, R26, R20, R19 ;  /* 0x000000141a147223 */ /* 0x004fc80000000013 */
[----:B---3--:R-:W-:-:S04]  /*1500*/  FFMA R29, R29, R16, R20 ;  /* 0x000000101d1d7223 */ /* 0x008fc80000000014 */
[----:B----4-:R-:W-:-:S04]  /*1510*/  FFMA R27, R22, R27, R29 ;  /* 0x0000001b161b7223 */ /* 0x010fc8000000001d */
[----:B-----5:R-:W-:-:S07]  /*1520*/  FFMA R19, R17, R24, R27 ;  /* 0x0000001811137223 */ /* 0x020fce000000001b */
.L_x_56:
[----:B------:R-:W-:Y:S05]  /*1530*/  @!P1 BRA `(.L_x_53) ;  /* 0x0000000000889947 */ /* 0x000fea0003800000 */
[----:B------:R-:W-:Y:S02]  /*1540*/  ISETP.NE.AND P0, PT, R28, 0x1, PT ;  /* 0x000000011c00780c */ /* 0x000fe40003f05270 */
[----:B------:R-:W-:-:S04]  /*1550*/  LOP3.LUT R8, R2, 0x1, RZ, 0xc0, !PT ;  /* 0x0000000102087812 */ /* 0x000fc800078ec0ff */
[----:B------:R-:W-:-:S07]  /*1560*/  ISETP.NE.U32.AND P1, PT, R8, 0x1, PT ;  /* 0x000000010800780c */ /* 0x000fce0003f25070 */
[----:B-1----:R-:W-:Y:S01]  /*1570*/  @P0 R2UR UR8, R10 ;  /* 0x000000000a0802ca */ /* 0x002fe200000e0000 */
[C---:B------:R-:W-:Y:S01]  /*1580*/  @P0 IMAD R21, R2.reuse, R5, R7 ;  /* 0x0000000502150224 */ /* 0x040fe200078e0207 */
[----:B------:R-:W-:Y:S01]  /*1590*/  @P0 R2UR UR9, R11 ;  /* 0x000000000b0902ca */ /* 0x000fe200000e0000 */
[----:B------:R-:W-:Y:S01]  /*15a0*/  @P0 IMAD R9, R2, R3, R5 ;  /* 0x0000000302090224 */ /* 0x000fe200078e0205 */
        /* <DEDUP_REMOVED lines=8> */
[C---:B------:R-:W-:Y:S02]  /*1630*/  @P0 R2UR UR19, R11.reuse ;  /* 0x000000000b1302ca */ /* 0x040fe400000e0000 */
[C---:B------:R-:W-:Y:S02]  /*1640*/  @!P1 R2UR UR20, R10.reuse ;  /* 0x000000000a1492ca */ /* 0x040fe400000e0000 */
[C---:B------:R-:W-:Y:S02]  /*1650*/  @!P1 R2UR UR21, R11.reuse ;  /* 0x000000000b1592ca */ /* 0x040fe400000e0000 */
[----:B------:R-:W-:Y:S02]  /*1660*/  @!P1 R2UR UR22, R10 ;  /* 0x000000000a1692ca */ /* 0x000fe400000e0000 */
[----:B------:R-:W-:Y:S01]  /*1670*/  @!P1 R2UR UR23, R11 ;  /* 0x000000000b1792ca */ /* 0x000fe200000e0000 */
[C---:B------:R-:W-:Y:S01]  /*1680*/  @P0 IMAD.WIDE R16, R2.reuse, 0x4, R20 ;  /* 0x0000000402100825 */ /* 0x040fe200078e0214 */
[----:B------:R-:W2:Y:S03]  /*1690*/  @P0 LDG.E R26, desc[UR8][R20.64] ;  /* 0x00000008141a0981 */ /* 0x000ea6000c1e1900 */
[C---:B------:R-:W-:Y:S01]  /*16a0*/  @!P1 IMAD R23, R2.reuse, R3, R5 ;  /* 0x0000000302179224 */ /* 0x040fe200078e0205 */
[----:B------:R-:W2:Y:S01]  /*16b0*/  @P0 LDG.E R28, desc[UR4][R8.64] ;  /* 0x00000004081c0981 */ /* 0x000ea2000c1e1900 */
[----:B------:R-:W-:-:S02]  /*16c0*/  @!P1 IMAD R25, R2, R5, R7 ;  /* 0x0000000502199224 */ /* 0x000fc400078e0207 */
[--C-:B------:R-:W-:Y:S01]  /*16d0*/  @!P1 IMAD.WIDE R22, R23, 0x4, R14.reuse ;  /* 0x0000000417169825 */ /* 0x100fe200078e020e */
[----:B------:R-:W3:Y:S03]  /*16e0*/  @P0 LDG.E R5, desc[UR16][R8.64+0x4] ;  /* 0x0000041008050981 */ /* 0x000ee6000c1e1900 */
[----:B------:R-:W-:Y:S01]  /*16f0*/  @!P1 IMAD.WIDE R24, R25, 0x4, R14 ;  /* 0x0000000419189825 */ /* 0x000fe200078e020e */
[----:B------:R-:W3:Y:S04]  /*1700*/  @P0 LDG.E R16, desc[UR18][R16.64] ;  /* 0x0000001210100981 */ /* 0x000ee8000c1e1900 */
[----:B------:R-:W4:Y:S04]  /*1710*/  @!P1 LDG.E R22, desc[UR20][R22.64] ;  /* 0x0000001416169981 */ /* 0x000f28000c1e1900 */
[----:B------:R-:W4:Y:S01]  /*1720*/  @!P1 LDG.E R24, desc[UR22][R24.64] ;  /* 0x0000001618189981 */ /* 0x000f22000c1e1900 */
[----:B--2---:R-:W-:-:S04]  /*1730*/  @P0 FFMA R26, R28, R26, R19 ;  /* 0x0000001a1c1a0223 */ /* 0x004fc80000000013 */
[----:B---3--:R-:W-:-:S04]  /*1740*/  @P0 FFMA R19, R5, R16, R26 ;  /* 0x0000001005130223 */ /* 0x008fc8000000001a */
[----:B----4-:R-:W-:-:S07]  /*1750*/  @!P1 FFMA R19, R22, R24, R19 ;  /* 0x0000001816139223 */ /* 0x010fce0000000013 */
.L_x_53:
[----:B------:R-:W-:Y:S01]  /*1760*/  USEL UR11, UR13, UR11, !UP0 ;  /* 0x0000000b0d0b7287 */ /* 0x000fe2000c000000 */
[----:B------:R-:W-:Y:S01]  /*1770*/  ISETP.GE.AND P0, PT, R4, 0x2, PT ;  /* 0x000000020400780c */ /* 0x000fe20003f06270 */
[----:B------:R-:W-:Y:S01]  /*1780*/  USEL UR10, UR12, UR10, !UP0 ;  /* 0x0000000a0c0a7287 */ /* 0x000fe2000c000000 */
[----:B-1----:R-:W-:Y:S01]  /*1790*/  R2UR UR4, R10 ;  /* 0x000000000a0472ca */ /* 0x002fe200000e0000 */
[----:B------:R-:W-:Y:S01]  /*17a0*/  IMAD R5, R2, R3, RZ ;  /* 0x0000000302057224 */ /* 0x000fe200078e02ff */
[----:B------:R-:W-:Y:S01]  /*17b0*/  R2UR UR5, R11 ;  /* 0x000000000b0572ca */ /* 0x000fe200000e0000 */
[----:B------:R-:W-:Y:S01]  /*17c0*/  FADD R21, R19, R19 ;  /* 0x0000001313157221 */ /* 0x000fe20000000000 */
[----:B------:R-:W-:Y:S01]  /*17d0*/  R2UR UR8, R10 ;  /* 0x000000000a0872ca */ /* 0x000fe200000e0000 */
[----:B------:R-:W-:Y:S01]  /*17e0*/  IMAD.U32 R16, RZ, RZ, UR6 ;  /* 0x00000006ff107e24 */ /* 0x000fe2000f8e00ff */
[----:B------:R-:W-:Y:S01]  /*17f0*/  R2UR UR9, R11 ;  /* 0x000000000b0972ca */ /* 0x000fe200000e0000 */
[----:B------:R-:W-:Y:S01]  /*1800*/  IMAD.U32 R17, RZ, RZ, UR7 ;  /* 0x00000007ff117e24 */ /* 0x000fe2000f8e00ff */
[C---:B------:R-:W-:Y:S01]  /*1810*/  ISETP.NE.OR P0, PT, R7.reuse, RZ, !P0 ;  /* 0x000000ff0700720c */ /* 0x040fe20004705670 */
[----:B------:R-:W-:Y:S01]  /*1820*/  IMAD.IADD R23, R7, 0x1, R5 ;  /* 0x0000000107177824 */ /* 0x000fe200078e0205 */
[----:B------:R-:W-:Y:S01]  /*1830*/  MOV R9, UR11 ;  /* 0x0000000b00097c02 */ /* 0x000fe20008000f00 */
[----:B------:R-:W-:-:S02]  /*1840*/  IMAD.U32 R8, RZ, RZ, UR10 ;  /* 0x0000000aff087e24 */ /* 0x000fc4000f8e00ff */
[----:B------:R-:W-:Y:S01]  /*1850*/  FADD R21, R21, -R6 ;  /* 0x8000000615157221 */ /* 0x000fe20000000000 */
[----:B------:R-:W-:-:S04]  /*1860*/  IMAD.WIDE R16, R23, 0x4, R16 ;  /* 0x0000000417107825 */ /* 0x000fc800078e0210 */
[----:B------:R-:W-:Y:S01]  /*1870*/  IMAD.WIDE R8, R23, 0x4, R8 ;  /* 0x0000000417087825 */ /* 0x000fe200078e0208 */
[----:B------:R0:W-:Y:S04]  /*1880*/  STG.E desc[UR4][R16.64], R21 ;  /* 0x0000001510007986 */ /* 0x0001e8000c101904 */
[----:B------:R0:W-:Y:S01]  /*1890*/  STG.E desc[UR8][R8.64], R19 ;  /* 0x0000001308007986 */ /* 0x0001e2000c101908 */
[----:B------:R-:W-:Y:S05]  /*18a0*/  @P0 BRA `(.L_x_48) ;  /* 0x00000024003c0947 */ /* 0x000fea0003800000 */
[----:B------:R-:W-:Y:S01]  /*18b0*/  LEA.HI R6, R18, R18, RZ, 0x1 ;  /* 0x0000001212067211 */ /* 0x000fe200078f08ff */
[----:B------:R-:W-:Y:S01]  /*18c0*/  ULOP3.LUT UR4, URZ, UR15, URZ, 0x33, !UPT ;  /* 0x0000000fff047292 */ /* 0x000fe2000f8e33ff */
[----:B------:R-:W-:Y:S02]  /*18d0*/  IMAD.U32 R7, RZ, RZ, UR14 ;  /* 0x0000000eff077e24 */ /* 0x000fe4000f8e00ff */
[----:B------:R-:W-:Y:S01]  /*18e0*/  R2UR UR5, R6 ;  /* 0x00000000060572ca */ /* 0x000fe200000e0000 */
[----:B------:R-:W-:Y:S01]  /*18f0*/  UIADD3 UR4, UPT, UPT, UR14, UR4, URZ ;  /* 0x000000040e047290 */ /* 0x000fe2000fffe0ff */
[----:B0-----:R-:W-:Y:S01]  /*1900*/  IMAD.MOV.U32 R9, RZ, RZ, 0x1 ;  /* 0x00000001ff097424 */ /* 0x001fe200078e00ff */
[----:B------:R-:W-:Y:S02]  /*1910*/  IADD3 R6, PT, PT, R7, -UR15, -R18 ;  /* 0x8000000f07067c10 */ /* 0x000fe4000fffe812 */
[----:B------:R-:W-:Y:S02]  /*1920*/  LOP3.LUT R7, R2, 0x3, RZ, 0xc0, !PT ;  /* 0x0000000302077812 */ /* 0x000fe400078ec0ff */
[----:B------:R-:W-:Y:S01]  /*1930*/  IADD3 R8, PT, PT, -R18, UR4, RZ ;  /* 0x0000000412087c10 */ /* 0x000fe2000fffe1ff */
[----:B------:R-:W-:-:S05]  /*1940*/  VIADD R20, R6, 0x1 ;  /* 0x0000000106147836 */ /* 0x000fca0000000000 */
[----:B------:R-:W-:-:S04]  /*1950*/  USHF.R.S32.HI UR5, URZ, 0x1, UR5 ;  /* 0x00000001ff057899 */ /* 0x000fc80008011405 */
[----:B------:R-:W-:-:S12]  /*1960*/  UIADD3 UR5, UPT, UPT, UR4, -UR5, URZ ;  /* 0x8000000504057290 */ /* 0x000fd8000fffe0ff */
.L_x_72:
[----:B------:R-:W-:Y:S01]  /*1970*/  ISETP.GE.AND P0, PT, R0, 0x2, PT ;  /* 0x000000020000780c */ /* 0x000fe20003f06270 */
[----:B-1----:R-:W-:-:S12]  /*1980*/  IMAD.MOV.U32 R21, RZ, RZ, RZ ;  /* 0x000000ffff157224 */ /* 0x002fd800078e00ff */
[----:B------:R-:W-:Y:S05]  /*1990*/  @!P0 BRA `(.L_x_57) ;  /* 0x0000000800f48947 */ /* 0x000fea0003800000 */
[----:B------:R-:W-:Y:S01]  /*19a0*/  IADD3 R16, PT, PT, R0, -0x2, RZ ;  /* 0xfffffffe00107810 */ /* 0x000fe20007ffe0ff */
[----:B------:R-:W-:Y:S02]  /*19b0*/  IMAD R27, R9, 0x2, R8 ;  /* 0x00000002091b7824 */ /* 0x000fe400078e0208 */
[----:B------:R-:W-:Y:S01]  /*19c0*/  IMAD.MOV.U32 R21, RZ, RZ, RZ ;  /* 0x000000ffff157224 */ /* 0x000fe200078e00ff */
[----:B------:R-:W-:Y:S01]  /*19d0*/  ISETP.GE.U32.AND P0, PT, R16, 0xf, PT ;  /* 0x0000000f1000780c */ /* 0x000fe20003f06070 */
[----:B------:R-:W-:-:S12]  /*19e0*/  IMAD.MOV.U32 R23, RZ, RZ, RZ ;  /* 0x000000ffff177224 */ /* 0x000fd800078e00ff */
[----:B------:R-:W-:Y:S05]  /*19f0*/  @!P0 BRA `(.L_x_58) ;  /* 0x0000000400148947 */ /* 0x000fea0003800000 */
[C---:B------:R-:W-:Y:S01]  /*1a00*/  LOP3.LUT R23, R2.reuse, 0xfffffff0, RZ, 0xc0, !PT ;  /* 0xfffffff002177812 */ /* 0x040fe200078ec0ff */
[----:B------:R-:W-:Y:S01]  /*1a10*/  IMAD R25, R2, R27, RZ ;  /* 0x0000001b02197224 */ /* 0x000fe200078e02ff */
[----:B------:R-:W-:Y:S01]  /*1a20*/  MOV R29, R5 ;  /* 0x00000005001d7202 */ /* 0x000fe20000000f00 */
[----:B------:R-:W-:Y:S02]  /*1a30*/  IMAD.MOV.U32 R21, RZ, RZ, RZ ;  /* 0x000000ffff157224 */ /* 0x000fe400078e00ff */
[----:B------:R-:W-:-:S07]  /*1a40*/  IMAD.MOV R22, RZ, RZ, -R23 ;  /* 0x000000ffff167224 */ /* 0x000fce00078e0a17 */
.L_x_59:
[----:B------:R-:W0:Y:S01]  /*1a50*/  LDC.64 R16, c[0x0][0x398] ;  /* 0x0000e600ff107b82 */ /* 0x000e220000000a00 */
[C---:B------:R-:W-:Y:S01]  /*1a60*/  R2UR UR6, R10.reuse ;  /* 0x000000000a0672ca */ /* 0x040fe200000e0000 */
[----:B------:R-:W-:Y:S01]  /*1a70*/  IMAD.WIDE R18, R29, 0x4, R14 ;  /* 0x000000041d127825 */ /* 0x000fe200078e020e */
[C---:B------:R-:W-:Y:S02]  /*1a80*/  R2UR UR7, R11.reuse ;  /* 0x000000000b0772ca */ /* 0x040fe400000e0000 */
[----:B------:R-:W-:Y:S02]  /*1a90*/  R2UR UR8, R10 ;  /* 0x000000000a0872ca */ /* 0x000fe400000e0000 */
[----:B------:R-:W-:-:S09]  /*1aa0*/  R2UR UR9, R11 ;  /* 0x000000000b0972ca */ /* 0x000fd200000e0000 */
[----:B------:R-:W2:Y:S01]  /*1ab0*/  LDG.E R24, desc[UR6][R18.64] ;  /* 0x0000000612187981 */ /* 0x000ea2000c1e1900 */
[----:B0-----:R-:W-:-:S05]  /*1ac0*/  IMAD.WIDE R16, R25, 0x4, R16 ;  /* 0x0000000419107825 */ /* 0x001fca00078e0210 */
[----:B------:R-:W2:Y:S02]  /*1ad0*/  LDG.E R26, desc[UR8][R16.64] ;  /* 0x00000008101a7981 */ /* 0x000ea4000c1e1900 */
[----:B--2---:R-:W-:Y:S02]  /*1ae0*/  FFMA R24, R24, R26, R21 ;  /* 0x0000001a18187223 */ /* 0x004fe40000000015 */
[----:B------:R-:W2:Y:S04]  /*1af0*/  LDG.E R21, desc[UR6][R18.64+0x4] ;  /* 0x0000040612157981 */ /* 0x000ea8000c1e1900 */
[----:B------:R-:W2:Y:S02]  /*1b00*/  LDG.E R26, desc[UR8][R16.64+0x4] ;  /* 0x00000408101a7981 */ /* 0x000ea4000c1e1900 */
[----:B--2---:R-:W-:-:S02]  /*1b10*/  FFMA R21, R21, R26, R24 ;  /* 0x0000001a15157223 */ /* 0x004fc40000000018 */
[----:B------:R-:W2:Y:S04]  /*1b20*/  LDG.E R24, desc[UR6][R18.64+0x8] ;  /* 0x0000080612187981 */ /* 0x000ea8000c1e1900 */
        /* <DEDUP_REMOVED lines=30> */
[----:B------:R-:W2:Y:S01]  /*1d10*/  LDG.E R26, desc[UR8][R16.64+0x30] ;  /* 0x00003008101a7981 */ /* 0x000ea2000c1e1900 */
[C---:B------:R-:W-:Y:S02]  /*1d20*/  R2UR UR10, R10.reuse ;  /* 0x000000000a0a72ca */ /* 0x040fe400000e0000 */
[C---:B------:R-:W-:Y:S02]  /*1d30*/  R2UR UR11, R11.reuse ;  /* 0x000000000b0b72ca */ /* 0x040fe400000e0000 */
[----:B------:R-:W-:Y:S02]  /*1d40*/  R2UR UR12, R10 ;  /* 0x000000000a0c72ca */ /* 0x000fe400000e0000 */
[----:B------:R-:W-:-:S09]  /*1d50*/  R2UR UR13, R11 ;  /* 0x000000000b0d72ca */ /* 0x000fd200000e0000 */
[----:B------:R-:W3:Y:S01]  /*1d60*/  LDG.E R28, desc[UR10][R18.64+0x3c] ;  /* 0x00003c0a121c7981 */ /* 0x000ee2000c1e1900 */
[----:B--2---:R-:W-:-:S03]  /*1d70*/  FFMA R24, R24, R26, R21 ;  /* 0x0000001a18187223 */ /* 0x004fc60000000015 */
[----:B------:R-:W2:Y:S04]  /*1d80*/  LDG.E R21, desc[UR6][R18.64+0x34] ;  /* 0x0000340612157981 */ /* 0x000ea8000c1e1900 */
[----:B------:R-:W2:Y:S01]  /*1d90*/  LDG.E R26, desc[UR8][R16.64+0x34] ;  /* 0x00003408101a7981 */ /* 0x000ea2000c1e1900 */
[----:B------:R-:W-:-:S05]  /*1da0*/  VIADD R22, R22, 0x10 ;  /* 0x0000001016167836 */ /* 0x000fca0000000000 */
[----:B------:R-:W-:Y:S01]  /*1db0*/  ISETP.NE.AND P0, PT, R22, RZ, PT ;  /* 0x000000ff1600720c */ /* 0x000fe20003f05270 */
[----:B--2---:R-:W-:Y:S02]  /*1dc0*/  FFMA R24, R21, R26, R24 ;  /* 0x0000001a15187223 */ /* 0x004fe40000000018 */
[----:B------:R-:W2:Y:S04]  /*1dd0*/  LDG.E R21, desc[UR6][R18.64+0x38] ;  /* 0x0000380612157981 */ /* 0x000ea8000c1e1900 */
[----:B------:R-:W2:Y:S04]  /*1de0*/  LDG.E R26, desc[UR8][R16.64+0x38] ;  /* 0x00003808101a7981 */ /* 0x000ea8000c1e1900 */
[----:B------:R-:W3:Y:S01]  /*1df0*/  LDG.E R16, desc[UR12][R16.64+0x3c] ;  /* 0x00003c0c10107981 */ /* 0x000ee2000c1e1900 */
[----:B------:R-:W-:-:S02]  /*1e00*/  VIADD R29, R29, 0x10 ;  /* 0x000000101d1d7836 */ /* 0x000fc40000000000 */
[----:B------:R-:W-:Y:S02]  /*1e10*/  VIADD R25, R25, 0x10 ;  /* 0x0000001019197836 */ /* 0x000fe40000000000 */
[----:B--2---:R-:W-:-:S04]  /*1e20*/  FFMA R21, R21, R26, R24 ;  /* 0x0000001a15157223 */ /* 0x004fc80000000018 */
[----:B---3--:R-:W-:Y:S01]  /*1e30*/  FFMA R21, R28, R16, R21 ;  /* 0x000000101c157223 */ /* 0x008fe20000000015 */
[----:B------:R-:W-:Y:S06]  /*1e40*/  @P0 BRA `(.L_x_59) ;  /* 0xfffffffc00000947 */ /* 0x000fec000383ffff */
.L_x_58:
[----:B------:R-:W-:-:S13]  /*1e50*/  LOP3.LUT P0, R16, R2, 0xf, RZ, 0xc0, !PT ;  /* 0x0000000f02107812 */ /* 0x000fda000780c0ff */
[----:B------:R-:W-:Y:S05]  /*1e60*/  @!P0 BRA `(.L_x_57) ;  /* 0x0000000400c08947 */ /* 0x000fea0003800000 */
[----:B------:R-:W-:Y:S01]  /*1e70*/  IADD3 R16, PT, PT, R16, -0x1, RZ ;  /* 0xffffffff10107810 */ /* 0x000fe20007ffe0ff */
[----:B------:R-:W-:-:S03]  /*1e80*/  IMAD R22, R2, R27, RZ ;  /* 0x0000001b02167224 */ /* 0x000fc600078e02ff */
[----:B------:R-:W-:-:S13]  /*1e90*/  ISETP.GE.U32.AND P0, PT, R16, 0x7, PT ;  /* 0x000000071000780c */ /* 0x000fda0003f06070 */
[----:B------:R-:W-:Y:S05]  /*1ea0*/  @!P0 BRA `(.L_x_60) ;  /* 0x0000000000a88947 */ /* 0x000fea0003800000 */
[----:B------:R-:W0:Y:S01]  /*1eb0*/  LDC.64 R16, c[0x0][0x398] ;  /* 0x0000e600ff107b82 */ /* 0x000e220000000a00 */
[C---:B------:R-:W-:Y:S01]  /*1ec0*/  R2UR UR6, R10.reuse ;  /* 0x000000000a0672ca */ /* 0x040fe200000e0000 */
[----:B------:R-:W-:Y:S01]  /*1ed0*/  IMAD.IADD R19, R5, 0x1, R23 ;  /* 0x0000000105137824 */ /* 0x000fe200078e0217 */
[----:B------:R-:W-:Y:S01]  /*1ee0*/  R2UR UR7, R11 ;  /* 0x000000000b0772ca */ /* 0x000fe200000e0000 */
[----:B------:R-:W-:Y:S01]  /*1ef0*/  IMAD.IADD R25, R23, 0x1, R22 ;  /* 0x0000000117197824 */ /* 0x000fe200078e0216 */
[----:B------:R-:W-:Y:S01]  /*1f00*/  R2UR UR8, R10 ;  /* 0x000000000a0872ca */ /* 0x000fe200000e0000 */
[----:B------:R-:W-:Y:S01]  /*1f10*/  IMAD.WIDE R18, R19, 0x4, R14 ;  /* 0x0000000413127825 */ /* 0x000fe200078e020e */
[----:B------:R-:W-:-:S09]  /*1f20*/  R2UR UR9, R11 ;  /* 0x000000000b0972ca */ /* 0x000fd200000e0000 */
[----:B------:R-:W2:Y:S01]  /*1f30*/  LDG.E R24, desc[UR6][R18.64] ;  /* 0x0000000612187981 */ /* 0x000ea2000c1e1900 */
[----:B0-----:R-:W-:-:S05]  /*1f40*/  IMAD.WIDE R16, R25, 0x4, R16 ;  /* 0x0000000419107825 */ /* 0x001fca00078e0210 */
[----:B------:R-:W2:Y:S01]  /*1f50*/  LDG.E R25, desc[UR8][R16.64] ;  /* 0x0000000810197981 */ /* 0x000ea2000c1e1900 */
[C---:B------:R-:W-:Y:S02]  /*1f60*/  R2UR UR10, R10.reuse ;  /* 0x000000000a0a72ca */ /* 0x040fe400000e0000 */
[C---:B------:R-:W-:Y:S02]  /*1f70*/  R2UR UR11, R11.reuse ;  /* 0x000000000b0b72ca */ /* 0x040fe400000e0000 */
[----:B------:R-:W-:Y:S02]  /*1f80*/  R2UR UR12, R10 ;  /* 0x000000000a0c72ca */ /* 0x000fe400000e0000 */
[----:B------:R-:W-:-:S09]  /*1f90*/  R2UR UR13, R11 ;  /* 0x000000000b0d72ca */ /* 0x000fd200000e0000 */
[----:B------:R-:W3:Y:S04]  /*1fa0*/  LDG.E R26, desc[UR10][R18.64+0x8] ;  /* 0x0000080a121a7981 */ /* 0x000ee8000c1e1900 */
[----:B------:R-:W3:Y:S01]  /*1fb0*/  LDG.E R27, desc[UR12][R16.64+0x8] ;  /* 0x0000080c101b7981 */ /* 0x000ee2000c1e1900 */
[----:B--2---:R-:W-:-:S03]  /*1fc0*/  FFMA R24, R24, R25, R21 ;  /* 0x0000001918187223 */ /* 0x004fc60000000015 */
[----:B------:R-:W2:Y:S04]  /*1fd0*/  LDG.E R21, desc[UR6][R18.64+0x4] ;  /* 0x0000040612157981 */ /* 0x000ea8000c1e1900 */
[----:B------:R-:W2:Y:S01]  /*1fe0*/  LDG.E R25, desc[UR8][R16.64+0x4] ;  /* 0x0000040810197981 */ /* 0x000ea2000c1e1900 */
[----:B------:R-:W-:Y:S01]  /*1ff0*/  R2UR UR16, R10 ;  /* 0x000000000a1072ca */ /* 0x000fe200000e0000 */
[----:B--2---:R-:W-:Y:S02]  /*2000*/  FFMA R21, R21, R25, R24 ;  /* 0x0000001915157223 */ /* 0x004fe40000000018 */
[----:B------:R-:W2:Y:S04]  /*2010*/  LDG.E R24, desc[UR6][R18.64+0xc] ;  /* 0x00000c0612187981 */ /* 0x000ea8000c1e1900 */
[----:B------:R-:W2:Y:S01]  /*2020*/  LDG.E R25, desc[UR8][R16.64+0xc] ;  /* 0x00000c0810197981 */ /* 0x000ea2000c1e1900 */
[----:B---3--:R-:W-:-:S03]  /*2030*/  FFMA R21, R26, R27, R21 ;  /* 0x0000001b1a157223 */ /* 0x008fc60000000015 */
[----:B------:R-:W3:Y:S04]  /*2040*/  LDG.E R26, desc[UR10][R18.64+0x10] ;  /* 0x0000100a121a7981 */ /* 0x000ee8000c1e1900 */
[----:B------:R-:W3:Y:S01]  /*2050*/  LDG.E R27, desc[UR12][R16.64+0x10] ;  /* 0x0000100c101b7981 */ /* 0x000ee2000c1e1900 */
[C---:B------:R-:W-:Y:S02]  /*2060*/  R2UR UR17, R11.reuse ;  /* 0x000000000b1172ca */ /* 0x040fe400000e0000 */
[----:B------:R-:W-:Y:S02]  /*2070*/  R2UR UR18, R10 ;  /* 0x000000000a1272ca */ /* 0x000fe400000e0000 */
[----:B------:R-:W-:-:S09]  /*2080*/  R2UR UR19, R11 ;  /* 0x000000000b1372ca */ /* 0x000fd200000e0000 */
[----:B------:R-:W4:Y:S04]  /*2090*/  LDG.E R28, desc[UR16][R18.64+0x1c] ;  /* 0x00001c10121c7981 */ /* 0x000f28000c1e1900 */
[----:B------:R-:W4:Y:S01]  /*20a0*/  LDG.E R29, desc[UR18][R16.64+0x1c] ;  /* 0x00001c12101d7981 */ /* 0x000f22000c1e1900 */
[----:B--2---:R-:W-:-:S03]  /*20b0*/  FFMA R21, R24, R25, R21 ;  /* 0x0000001918157223 */ /* 0x004fc60000000015 */
[----:B------:R-:W2:Y:S04]  /*20c0*/  LDG.E R25, desc[UR6][R18.64+0x14] ;  /* 0x0000140612197981 */ /* 0x000ea8000c1e1900 */
[----:B------:R-:W2:Y:S01]  /*20d0*/  LDG.E R24, desc[UR8][R16.64+0x14] ;  /* 0x0000140810187981 */ /* 0x000ea2000c1e1900 */
[----:B---3--:R-:W-:-:S03]  /*20e0*/  FFMA R26, R26, R27, R21 ;  /* 0x0000001b1a1a7223 */ /* 0x008fc60000000015 */
[----:B------:R-:W3:Y:S04]  /*20f0*/  LDG.E R21, desc[UR10][R18.64+0x18] ;  /* 0x0000180a12157981 */ /* 0x000ee8000c1e1900 */
[----:B------:R-:W3:Y:S01]  /*2100*/  LDG.E R27, desc[UR12][R16.64+0x18] ;  /* 0x0000180c101b7981 */ /* 0x000ee2000c1e1900 */
[----:B------:R-:W-:Y:S02]  /*2110*/  VIADD R23, R23, 0x8 ;  /* 0x0000000817177836 */ /* 0x000fe40000000000 */
[----:B--2---:R-:W-:-:S04]  /*2120*/  FFMA R24, R25, R24, R26 ;  /* 0x0000001819187223 */ /* 0x004fc8000000001a */
[----:B---3--:R-:W-:-:S04]  /*2130*/  FFMA R21, R21, R27, R24 ;  /* 0x0000001b15157223 */ /* 0x008fc80000000018 */
[----:B----4-:R-:W-:-:S07]  /*2140*/  FFMA R21, R28, R29, R21 ;  /* 0x0000001d1c157223 */ /* 0x010fce0000000015 */
.L_x_60:
[----:B------:R-:W-:-:S13]  /*2150*/  LOP3.LUT P0, R16, R2, 0x7, RZ, 0xc0, !PT ;  /* 0x0000000702107812 */ /* 0x000fda000780c0ff */
[----:B------:R-:W-:Y:S05]  /*2160*/  @!P0 BRA `(.L_x_57) ;  /* 0x0000000400008947 */ /* 0x000fea0003800000 */
[----:B------:R-:W-:Y:S01]  /*2170*/  VIADD R16, R16, 0xffffffff ;  /* 0xffffffff10107836 */ /* 0x000fe20000000000 */
[----:B------:R-:W-:-:S04]  /*2180*/  ISETP.NE.AND P1, PT, R7, RZ, PT ;  /* 0x000000ff0700720c */ /* 0x000fc80003f25270 */
[----:B------:R-:W-:-:S13]  /*2190*/  ISETP.GE.U32.AND P0, PT, R16, 0x3, PT ;  /* 0x000000031000780c */ /* 0x000fda0003f06070 */
[----:B------:R-:W-:Y:S05]  /*21a0*/  @!P0 BRA `(.L_x_61) ;  /* 0x0000000000788947 */ /* 0x000fea0003800000 */
[----:B------:R-:W0:Y:S01]  /*21b0*/  LDC.64 R16, c[0x0][0x398] ;  /* 0x0000e600ff107b82 */ /* 0x000e220000000a00 */
[C---:B------:R-:W-:Y:S01]  /*21c0*/  R2UR UR6, R10.reuse ;  /* 0x000000000a0672ca */ /* 0x040fe200000e0000 */
[----:B------:R-:W-:Y:S01]  /*21d0*/  IMAD.IADD R25, R23, 0x1, R22 ;  /* 0x0000000117197824 */ /* 0x000fe200078e0216 */
[C---:B------:R-:W-:Y:S02]  /*21e0*/  R2UR UR7, R11.reuse ;  /* 0x000000000b0772ca */ /* 0x040fe400000e0000 */
[----:B------:R-:W-:Y:S02]  /*21f0*/  R2UR UR8, R10 ;  /* 0x000000000a0872ca */ /* 0x000fe400000e0000 */
[----:B------:R-:W-:Y:S02]  /*2200*/  R2UR UR9, R11 ;  /* 0x000000000b0972ca */ /* 0x000fe400000e0000 */
[----:B------:R-:W-:-:S05]  /*2210*/  IADD3 R19, PT, PT, R5, R23, RZ ;  /* 0x0000001705137210 */ /* 0x000fca0007ffe0ff */
[----:B------:R-:W-:-:S05]  /*2220*/  IMAD.WIDE R18, R19, 0x4, R14 ;  /* 0x0000000413127825 */ /* 0x000fca00078e020e */
[----:B------:R-:W2:Y:S01]  /*2230*/  LDG.E R24, desc[UR6][R18.64] ;  /* 0x0000000612187981 */ /* 0x000ea2000c1e1900 */
[----:B0-----:R-:W-:-:S05]  /*2240*/  IMAD.WIDE R16, R25, 0x4, R16 ;  /* 0x0000000419107825 */ /* 0x001fca00078e0210 */
[----:B------:R-:W2:Y:S01]  /*2250*/  LDG.E R25, desc[UR8][R16.64] ;  /* 0x0000000810197981 */ /* 0x000ea2000c1e1900 */
[C---:B------:R-:W-:Y:S02]  /*2260*/  R2UR UR10, R10.reuse ;  /* 0x000000000a0a72ca */ /* 0x040fe400000e0000 */
[C---:B------:R-:W-:Y:S01]  /*2270*/  R2UR UR11, R11.reuse ;  /* 0x000000000b0b72ca */ /* 0x040fe200000e0000 */
[----:B------:R-:W3:Y:S01]  /*2280*/  LDG.E R26, desc[UR8][R16.64+0x4] ;  /* 0x00000408101a7981 */ /* 0x000ee2000c1e1900 */
[C---:B------:R-:W-:Y:S02]  /*2290*/  R2UR UR12, R10.reuse ;  /* 0x000000000a0c72ca */ /* 0x040fe400000e0000 */
[C---:B------:R-:W-:Y:S02]  /*22a0*/  R2UR UR13, R11.reuse ;  /* 0x000000000b0d72ca */ /* 0x040fe400000e0000 */
[----:B------:R-:W-:Y:S02]  /*22b0*/  R2UR UR16, R10 ;  /* 0x000000000a1072ca */ /* 0x000fe400000e0000 */
[----:B------:R-:W-:-:S02]  /*22c0*/  R2UR UR17, R11 ;  /* 0x000000000b1172ca */ /* 0x000fc400000e0000 */
[----:B------:R-:W-:Y:S02]  /*22d0*/  R2UR UR18, R10 ;  /* 0x000000000a1272ca */ /* 0x000fe400000e0000 */
[----:B------:R-:W-:-:S05]  /*22e0*/  R2UR UR19, R11 ;  /* 0x000000000b1372ca */ /* 0x000fca00000e0000 */
[----:B------:R-:W4:Y:S04]  /*22f0*/  LDG.E R27, desc[UR12][R16.64+0x8] ;  /* 0x0000080c101b7981 */ /* 0x000f28000c1e1900 */
[----:B------:R-:W5:Y:S04]  /*2300*/  LDG.E R28, desc[UR16][R18.64+0xc] ;  /* 0x00000c10121c7981 */ /* 0x000f68000c1e1900 */
[----:B------:R-:W5:Y:S01]  /*2310*/  LDG.E R29, desc[UR18][R16.64+0xc] ;  /* 0x00000c12101d7981 */ /* 0x000f62000c1e1900 */
[----:B--2---:R-:W-:-:S03]  /*2320*/  FFMA R24, R24, R25, R21 ;  /* 0x0000001918187223 */ /* 0x004fc60000000015 */
[----:B------:R-:W3:Y:S04]  /*2330*/  LDG.E R25, desc[UR6][R18.64+0x4] ;  /* 0x0000040612197981 */ /* 0x000ee8000c1e1900 */
[----:B------:R-:W4:Y:S01]  /*2340*/  LDG.E R21, desc[UR10][R18.64+0x8] ;  /* 0x0000080a12157981 */ /* 0x000f22000c1e1900 */
[----:B------:R-:W-:Y:S02]  /*2350*/  VIADD R23, R23, 0x4 ;  /* 0x0000000417177836 */ /* 0x000fe40000000000 */
[----:B---3--:R-:W-:-:S04]  /*2360*/  FFMA R24, R25, R26, R24 ;  /* 0x0000001a19187223 */ /* 0x008fc80000000018 */
[----:B----4-:R-:W-:-:S04]  /*2370*/  FFMA R21, R21, R27, R24 ;  /* 0x0000001b15157223 */ /* 0x010fc80000000018 */
[----:B-----5:R-:W-:-:S07]  /*2380*/  FFMA R21, R28, R29, R21 ;  /* 0x0000001d1c157223 */ /* 0x020fce0000000015 */
.L_x_61:
[----:B------:R-:W-:Y:S05]  /*2390*/  @!P1 BRA `(.L_x_57) ;  /* 0x0000000000749947 */ /* 0x000fea0003800000 */
[----:B------:R-:W0:Y:S01]  /*23a0*/  LDC.64 R16, c[0x0][0x398] ;  /* 0x0000e600ff107b82 */ /* 0x000e220000000a00 */
[----:B------:R-:W-:Y:S01]  /*23b0*/  R2UR UR6, R10 ;  /* 0x000000000a0672ca */ /* 0x000fe200000e0000 */
[--C-:B------:R-:W-:Y:S01]  /*23c0*/  IMAD.IADD R19, R5, 0x1, R23.reuse ;  /* 0x0000000105137824 */ /* 0x100fe200078e0217 */
        /* <DEDUP_REMOVED lines=8> */
[----:B------:R-:W-:Y:S01]  /*2450*/  ISETP.NE.AND P0, PT, R7, 0x1, PT ;  /* 0x000000010700780c */ /* 0x000fe20003f05270 */
[----:B--2---:R-:W-:-:S12]  /*2460*/  FFMA R21, R22, R23, R21 ;  /* 0x0000001716157223 */ /* 0x004fd80000000015 */
[----:B------:R-:W-:Y:S05]  /*2470*/  @!P0 BRA `(.L_x_57) ;  /* 0x00000000003c8947 */ /* 0x000fea0003800000 */
[----:B------:R-:W-:Y:S02]  /*2480*/  ISETP.NE.AND P0, PT, R7, 0x2, PT ;  /* 0x000000020700780c */ /* 0x000fe40003f05270 */
[C---:B------:R-:W-:Y:S02]  /*2490*/  R2UR UR6, R10.reuse ;  /* 0x000000000a0672ca */ /* 0x040fe400000e0000 */
[C---:B------:R-:W-:Y:S02]  /*24a0*/  R2UR UR7, R11.reuse ;  /* 0x000000000b0772ca */ /* 0x040fe400000e0000 */
[----:B------:R-:W-:Y:S02]  /*24b0*/  R2UR UR8, R10 ;  /* 0x000000000a0872ca */ /* 0x000fe400000e0000 */
[----:B------:R-:W-:-:S05]  /*24c0*/  R2UR UR9, R11 ;  /* 0x000000000b0972ca */ /* 0x000fca00000e0000 */
[C---:B------:R-:W-:Y:S02]  /*24d0*/  @P0 R2UR UR10, R10.reuse ;  /* 0x000000000a0a02ca */ /* 0x040fe400000e0000 */
[C---:B------:R-:W-:Y:S02]  /*24e0*/  @P0 R2UR UR11, R11.reuse ;  /* 0x000000000b0b02ca */ /* 0x040fe400000e0000 */
[----:B------:R-:W-:Y:S01]  /*24f0*/  @P0 R2UR UR12, R10 ;  /* 0x000000000a0c02ca */ /* 0x000fe200000e0000 */
[----:B------:R-:W2:Y:S01]  /*2500*/  LDG.E R22, desc[UR6][R18.64+0x4] ;  /* 0x0000040612167981 */ /* 0x000ea2000c1e1900 */
[----:B------:R-:W-:-:S03]  /*2510*/  @P0 R2UR UR13, R11 ;  /* 0x000000000b0d02ca */ /* 0x000fc600000e0000 */
[----:B------:R-:W2:Y:S06]  /*2520*/  LDG.E R23, desc[UR8][R16.64+0x4] ;  /* 0x0000040810177981 */ /* 0x000eac000c1e1900 */
[----:B------:R-:W3:Y:S04]  /*2530*/  @P0 LDG.E R24, desc[UR10][R18.64+0x8] ;  /* 0x0000080a12180981 */ /* 0x000ee8000c1e1900 */
[----:B------:R-:W3:Y:S01]  /*2540*/  @P0 LDG.E R25, desc[UR12][R16.64+0x8] ;  /* 0x0000080c10190981 */ /* 0x000ee2000c1e1900 */
[----:B--2---:R-:W-:-:S04]  /*2550*/  FFMA R21, R22, R23, R21 ;  /* 0x0000001716157223 */ /* 0x004fc80000000015 */
[----:B---3--:R-:W-:-:S07]  /*2560*/  @P0 FFMA R21, R24, R25, R21 ;  /* 0x0000001918150223 */ /* 0x008fce0000000015 */
.L_x_57:
[----:B------:R-:W-:Y:S01]  /*2570*/  ISETP.GE.AND P0, PT, R0, 0x2, PT ;  /* 0x000000020000780c */ /* 0x000fe20003f06270 */
[----:B------:R-:W-:-:S12]  /*2580*/  HFMA2 R22, -RZ, RZ, 0, 0 ;  /* 0x00000000ff167431 */ /* 0x000fd800000001ff */
[----:B------:R-:W-:Y:S05]  /*2590*/  @!P0 BRA `(.L_x_62) ;  /* 0x0000000800f08947 */ /* 0x000fea0003800000 */
[----:B------:R-:W-:Y:S01]  /*25a0*/  VIADD R16, R0, 0xfffffffe ;  /* 0xfffffffe00107836 */ /* 0x000fe20000000000 */
[----:B------:R-:W-:-:S04]  /*25b0*/  CS2R R22, SRZ ;  /* 0x0000000000167805 */ /* 0x000fc8000001ff00 */
[----:B------:R-:W-:-:S13]  /*25c0*/  ISETP.GE.U32.AND P0, PT, R16, 0xf, PT ;  /* 0x0000000f1000780c */ /* 0x000fda0003f06070 */
[----:B------:R-:W-:Y:S05]  /*25d0*/  @!P0 BRA `(.L_x_63) ;  /* 0x0000000400108947 */ /* 0x000fea0003800000 */
[----:B------:R-:W-:Y:S01]  /*25e0*/  IMAD.MOV.U32 R22, RZ, RZ, RZ ;  /* 0x000000ffff167224 */ /* 0x000fe200078e00ff */
[----:B------:R-:W-:Y:S01]  /*25f0*/  LOP3.LUT R23, R2, 0xfffffff0, RZ, 0xc0, !PT ;  /* 0xfffffff002177812 */ /* 0x000fe200078ec0ff */
[----:B------:R-:W-:Y:S01]  /*2600*/  IMAD R25, R9, 0x2, R20 ;  /* 0x0000000209197824 */ /* 0x000fe200078e0214 */
[----:B------:R-:W-:-:S06]  /*2610*/  UMOV UR4, URZ ;  /* 0x000000ff00047c82 */ /* 0x000fcc0008000000 */
.L_x_64:
[----:B------:R-:W0:Y:S01]  /*2620*/  LDC.64 R16, c[0x0][0x398] ;  /* 0x0000e600ff107b82 */ /* 0x000e220000000a00 */
[----:B------:R-:W-:Y:S01]  /*2630*/  R2UR UR6, R10 ;  /* 0x000000000a0672ca */ /* 0x000fe200000e0000 */
[----:B------:R-:W-:Y:S01]  /*2640*/  VIADD R19, R5, UR4 ;  /* 0x0000000405137c36 */ /* 0x000fe20008000000 */
[----:B------:R-:W-:Y:S01]  /*2650*/  R2UR UR7, R11 ;  /* 0x000000000b0772ca */ /* 0x000fe200000e0000 */
[----:B------:R-:W-:Y:S01]  /*2660*/  IMAD R27, R2, R25, UR4 ;  /* 0x00000004021b7e24 */ /* 0x000fe2000f8e0219 */
[C---:B------:R-:W-:Y:S01]  /*2670*/  R2UR UR8, R10.reuse ;  /* 0x000000000a0872ca */ /* 0x040fe200000e0000 */
[----:B------:R-:W-:Y:S01]  /*2680*/  IMAD.WIDE R18, R19, 0x4, R14 ;  /* 0x0000000413127825 */ /* 0x000fe200078e020e */
[C---:B------:R-:W-:Y:S02]  /*2690*/  R2UR UR9, R11.reuse ;  /* 0x000000000b0972ca */ /* 0x040fe400000e0000 */
[----:B------:R-:W-:Y:S02]  /*26a0*/  R2UR UR10, R10 ;  /* 0x000000000a0a72ca */ /* 0x000fe400000e0000 */
[----:B------:R-:W-:-:S02]  /*26b0*/  R2UR UR11, R11 ;  /* 0x000000000b0b72ca */ /* 0x000fc400000e0000 */
[----:B------:R-:W-:Y:S02]  /*26c0*/  R2UR UR12, R10 ;  /* 0x000000000a0c72ca */ /* 0x000fe400000e0000 */
[----:B------:R-:W-:Y:S01]  /*26d0*/  R2UR UR13, R11 ;  /* 0x000000000b0d72ca */ /* 0x000fe200000e0000 */
[----:B0-----:R-:W-:-:S08]  /*26e0*/  IMAD.WIDE R16, R27, 0x4, R16 ;  /* 0x000000041b107825 */ /* 0x001fd000078e0210 */
[----:B------:R-:W2:Y:S04]  /*26f0*/  LDG.E R29, desc[UR10][R18.64+0x4] ;  /* 0x0000040a121d7981 */ /* 0x000ea8000c1e1900 */
[----:B------:R-:W3:Y:S04]  /*2700*/  LDG.E R27, desc[UR6][R18.64] ;  /* 0x00000006121b7981 */ /* 0x000ee8000c1e1900 */
[----:B------:R-:W3:Y:S04]  /*2710*/  LDG.E R24, desc[UR8][R16.64] ;  /* 0x0000000810187981 */ /* 0x000ee8000c1e1900 */
[----:B------:R-:W2:Y:S01]  /*2720*/  LDG.E R26, desc[UR12][R16.64+0x4] ;  /* 0x0000040c101a7981 */ /* 0x000ea2000c1e1900 */
[----:B---3--:R-:W-:-:S03]  /*2730*/  FFMA R24, R27, R24, R22 ;  /* 0x000000181b187223 */ /* 0x008fc60000000016 */
[----:B------:R-:W3:Y:S04]  /*2740*/  LDG.E R27, desc[UR6][R18.64+0x8] ;  /* 0x00000806121b7981 */ /* 0x000ee8000c1e1900 */
[----:B------:R-:W3:Y:S01]  /*2750*/  LDG.E R22, desc[UR8][R16.64+0x8] ;  /* 0x0000080810167981 */ /* 0x000ee2000c1e1900 */
[----:B--2---:R-:W-:-:S03]  /*2760*/  FFMA R24, R29, R26, R24 ;  /* 0x0000001a1d187223 */ /* 0x004fc60000000018 */
[----:B------:R-:W2:Y:S04]  /*2770*/  LDG.E R29, desc[UR10][R18.64+0xc] ;  /* 0x00000c0a121d7981 */ /* 0x000ea8000c1e1900 */
        /* <DEDUP_REMOVED lines=31> */
[----:B------:R-:W-:Y:S01]  /*2970*/  UIADD3 UR4, UPT, UPT, UR4, 0x10, URZ ;  /* 0x0000001004047890 */ /* 0x000fe2000fffe0ff */
[----:B---3--:R-:W-:Y:S02]  /*2980*/  FFMA R22, R27, R24, R22 ;  /* 0x000000181b167223 */ /* 0x008fe40000000016 */
[----:B------:R-:W3:Y:S04]  /*2990*/  LDG.E R27, desc[UR6][R18.64+0x38] ;  /* 0x00003806121b7981 */ /* 0x000ee8000c1e1900 */
[----:B------:R-:W3:Y:S01]  /*29a0*/  LDG.E R24, desc[UR8][R16.64+0x38] ;  /* 0x0000380810187981 */ /* 0x000ee2000c1e1900 */
[----:B--2---:R-:W-:-:S03]  /*29b0*/  FFMA R22, R29, R26, R22 ;  /* 0x0000001a1d167223 */ /* 0x004fc60000000016 */
[----:B------:R-:W2:Y:S04]  /*29c0*/  LDG.E R29, desc[UR10][R18.64+0x3c] ;  /* 0x00003c0a121d7981 */ /* 0x000ea8000c1e1900 */
[----:B------:R-:W2:Y:S01]  /*29d0*/  LDG.E R26, desc[UR12][R16.64+0x3c] ;  /* 0x00003c0c101a7981 */ /* 0x000ea2000c1e1900 */
[----:B------:R-:W-:Y:S01]  /*29e0*/  ISETP.NE.AND P0, PT, R23, UR4, PT ;  /* 0x0000000417007c0c */ /* 0x000fe2000bf05270 */
[----:B---3--:R-:W-:-:S04]  /*29f0*/  FFMA R22, R27, R24, R22 ;  /* 0x000000181b167223 */ /* 0x008fc80000000016 */
[----:B--2---:R-:W-:-:S08]  /*2a00*/  FFMA R22, R29, R26, R22 ;  /* 0x0000001a1d167223 */ /* 0x004fd00000000016 */
[----:B------:R-:W-:Y:S05]  /*2a10*/  @P0 BRA `(.L_x_64) ;  /* 0xfffffffc00000947 */ /* 0x000fea000383ffff */
.L_x_63:
[----:B------:R-:W-:-:S13]  /*2a20*/  LOP3.LUT P0, R16, R2, 0xf, RZ, 0xc0, !PT ;  /* 0x0000000f02107812 */ /* 0x000fda000780c0ff */
[----:B------:R-:W-:Y:S05]  /*2a30*/  @!P0 BRA `(.L_x_62) ;  /* 0x0000000400c88947 */ /* 0x000fea0003800000 */
[----:B------:R-:W-:-:S04]  /*2a40*/  IADD3 R16, PT, PT, R16, -0x1, RZ ;  /* 0xffffffff10107810 */ /* 0x000fc80007ffe0ff */
[----:B------:R-:W-:-:S13]  /*2a50*/  ISETP.GE.U32.AND P0, PT, R16, 0x7, PT ;  /* 0x000000071000780c */ /* 0x000fda0003f06070 */
[----:B------:R-:W-:Y:S05]  /*2a60*/  @!P0 BRA `(.L_x_65) ;  /* 0x0000000000ac8947 */ /* 0x000fea0003800000 */
[----:B------:R-:W0:Y:S01]  /*2a70*/  LDC.64 R16, c[0x0][0x398] ;  /* 0x0000e600ff107b82 */ /* 0x000e220000000a00 */
[C---:B------:R-:W-:Y:S01]  /*2a80*/  R2UR UR6, R10.reuse ;  /* 0x000000000a0672ca */ /* 0x040fe200000e0000 */
[----:B------:R-:W-:Y:S01]  /*2a90*/  IMAD R25, R9, 0x2, R20 ;  /* 0x0000000209197824 */ /* 0x000fe200078e0214 */
[----:B------:R-:W-:Y:S01]  /*2aa0*/  R2UR UR7, R11 ;  /* 0x000000000b0772ca */ /* 0x000fe200000e0000 */
[--C-:B------:R-:W-:Y:S01]  /*2ab0*/  IMAD.IADD R19, R5, 0x1, R23.reuse ;  /* 0x0000000105137824 */ /* 0x100fe200078e0217 */
[----:B------:R-:W-:Y:S01]  /*2ac0*/  R2UR UR8, R10 ;  /* 0x000000000a0872ca */ /* 0x000fe200000e0000 */
[----:B------:R-:W-:Y:S01]  /*2ad0*/  IMAD R25, R2, R25, R23 ;  /* 0x0000001902197224 */ /* 0x000fe200078e0217 */
[----:B------:R-:W-:Y:S01]  /*2ae0*/  R2UR UR9, R11 ;  /* 0x000000000b0972ca */ /* 0x000fe200000e0000 */
[----:B------:R-:W-:-:S04]  /*2af0*/  IMAD.WIDE R18, R19, 0x4, R14 ;  /* 0x0000000413127825 */ /* 0x000fc800078e020e */
[----:B0-----:R-:W-:-:S04]  /*2b00*/  IMAD.WIDE R16, R25, 0x4, R16 ;  /* 0x0000000419107825 */ /* 0x001fc800078e0210 */
[----:B------:R-:W2:Y:S04]  /*2b10*/  LDG.E R25, desc[UR6][R18.64] ;  /* 0x0000000612197981 */ /* 0x000ea8000c1e1900 */
        /* <DEDUP_REMOVED lines=32> */
.L_x_65:
[----:B------:R-:W-:-:S13]  /*2d20*/  LOP3.LUT P0, R16, R2, 0x7, RZ, 0xc0, !PT ;  /* 0x0000000702107812 */ /* 0x000fda000780c0ff */
[----:B------:R-:W-:Y:S05]  /*2d30*/  @!P0 BRA `(.L_x_62) ;  /* 0x0000000400088947 */ /* 0x000fea0003800000 */
[----:B------:R-:W-:Y:S01]  /*2d40*/  VIADD R16, R16, 0xffffffff ;  /* 0xffffffff10107836 */ /* 0x000fe20000000000 */
[----:B------:R-:W-:-:S04]  /*2d50*/  ISETP.NE.AND P1, PT, R7, RZ, PT ;  /* 0x000000ff0700720c */ /* 0x000fc80003f25270 */
[----:B------:R-:W-:-:S13]  /*2d60*/  ISETP.GE.U32.AND P0, PT, R16, 0x3, PT ;  /* 0x000000031000780c */ /* 0x000fda0003f06070 */
[----:B------:R-:W-:Y:S05]  /*2d70*/  @!P0 BRA `(.L_x_66) ;  /* 0x00000000007c8947 */ /* 0x000fea0003800000 */
[----:B------:R-:W0:Y:S01]  /*2d80*/  LDC.64 R16, c[0x0][0x398] ;  /* 0x0000e600ff107b82 */ /* 0x000e220000000a00 */
[----:B------:R-:W-:Y:S01]  /*2d90*/  LEA R18, R9, R20, 0x1 ;  /* 0x0000001409127211 */ /* 0x000fe200078e08ff */
[--C-:B------:R-:W-:Y:S01]  /*2da0*/  IMAD.IADD R19, R5, 0x1, R23.reuse ;  /* 0x0000000105137824 */ /* 0x100fe200078e0217 */
[----:B------:R-:W-:Y:S02]  /*2db0*/  R2UR UR6, R10 ;  /* 0x000000000a0672ca */ /* 0x000fe400000e0000 */
[----:B------:R-:W-:Y:S01]  /*2dc0*/  R2UR UR7, R11 ;  /* 0x000000000b0772ca */ /* 0x000fe200000e0000 */
[----:B------:R-:W-:Y:S01]  /*2dd0*/  IMAD R25, R2, R18, R23 ;  /* 0x0000001202197224 */ /* 0x000fe200078e0217 */
[----:B------:R-:W-:Y:S01]  /*2de0*/  R2UR UR8, R10 ;  /* 0x000000000a0872ca */ /* 0x000fe200000e0000 */
[----:B------:R-:W-:Y:S01]  /*2df0*/  IMAD.WIDE R18, R19, 0x4, R14 ;  /* 0x0000000413127825 */ /* 0x000fe200078e020e */
[----:B------:R-:W-:-:S03]  /*2e00*/  R2UR UR9, R11 ;  /* 0x000000000b0972ca */ /* 0x000fc600000e0000 */
[----:B0-----:R-:W-:-:S06]  /*2e10*/  IMAD.WIDE R16, R25, 0x4, R16 ;  /* 0x0000000419107825 */ /* 0x001fcc00078e0210 */
[----:B------:R-:W2:Y:S04]  /*2e20*/  LDG.E R25, desc[UR6][R18.64] ;  /* 0x0000000612197981 */ /* 0x000ea8000c1e1900 */
[----:B------:R-:W2:Y:S01]  /*2e30*/  LDG.E R24, desc[UR8][R16.64] ;  /* 0x0000000810187981 */ /* 0x000ea2000c1e1900 */
[C---:B------:R-:W-:Y:S02]  /*2e40*/  R2UR UR10, R10.reuse ;  /* 0x000000000a0a72ca */ /* 0x040fe400000e0000 */
[C---:B------:R-:W-:Y:S01]  /*2e50*/  R2UR UR11, R11.reuse ;  /* 0x000000000b0b72ca */ /* 0x040fe200000e0000 */
[----:B------:R-:W3:Y:S01]  /*2e60*/  LDG.E R26, desc[UR8][R16.64+0x4] ;  /* 0x00000408101a7981 */ /* 0x000ee2000c1e1900 */
[----:B------:R-:W-:Y:S02]  /*2e70*/  R2UR UR12, R10 ;  /* 0x000000000a0c72ca */ /* 0x000fe400000e0000 */
[----:B------:R-:W-:-:S02]  /*2e80*/  R2UR UR13, R11 ;  /* 0x000000000b0d72ca */ /* 0x000fc400000e0000 */
[C---:B------:R-:W-:Y:S02]  /*2e90*/  R2UR UR16, R10.reuse ;  /* 0x000000000a1072ca */ /* 0x040fe400000e0000 */
[C---:B------:R-:W-:Y:S02]  /*2ea0*/  R2UR UR17, R11.reuse ;  /* 0x000000000b1172ca */ /* 0x040fe400000e0000 */
        /* <DEDUP_REMOVED lines=12> */
.L_x_66:
        /* <DEDUP_REMOVED lines=31> */
.L_x_62:
[----:B------:R-:W-:Y:S02]  /*3160*/  ISETP.GE.AND P0, PT, R0, 0x2, PT ;  /* 0x000000020000780c */ /* 0x000fe40003f06270 */
[----:B------:R-:W-:-:S11]  /*3170*/  MOV R24, RZ ;  /* 0x000000ff00187202 */ /* 0x000fd60000000f00 */
[----:B------:R-:W-:Y:S05]  /*3180*/  @!P0 BRA `(.L_x_67) ;  /* 0x0000000800d48947 */ /* 0x000fea0003800000 */
[----:B------:R-:W-:Y:S02]  /*3190*/  VIADD R16, R0, 0xfffffffe ;  /* 0xfffffffe00107836 */ /* 0x000fe40000000000 */
[----:B------:R-:W-:Y:S02]  /*31a0*/  IMAD.MOV.U32 R24, RZ, RZ, RZ ;  /* 0x000000ffff187224 */ /* 0x000fe400078e00ff */
[----:B------:R-:W-:Y:S01]  /*31b0*/  IMAD.MOV.U32 R23, RZ, RZ, RZ ;  /* 0x000000ffff177224 */ /* 0x000fe200078e00ff */
[----:B------:R-:W-:-:S13]  /*31c0*/  ISETP.GE.U32.AND P0, PT, R16, 0xf, PT ;  /* 0x0000000f1000780c */ /* 0x000fda0003f06070 */
[----:B------:R-:W-:Y:S05]  /*31d0*/  @!P0 BRA `(.L_x_68) ;  /* 0x0000000400108947 */ /* 0x000fea0003800000 */
[----:B------:R-:W-:Y:S01]  /*31e0*/  IMAD.MOV.U32 R24, RZ, RZ, RZ ;  /* 0x000000ffff187224 */ /* 0x000fe200078e00ff */
[----:B------:R-:W-:Y:S01]  /*31f0*/  LEA R25, R9, R6, 0x1 ;  /* 0x0000000609197211 */ /* 0x000fe200078e08ff */
[----:B------:R-:W-:Y:S01]  /*3200*/  UMOV UR4, URZ ;  /* 0x000000ff00047c82 */ /* 0x000fe20008000000 */
[----:B------:R-:W-:-:S07]  /*3210*/  LOP3.LUT R23, R2, 0xfffffff0, RZ, 0xc0, !PT ;  /* 0xfffffff002177812 */ /* 0x000fce00078ec0ff */
.L_x_69:
[----:B------:R-:W0:Y:S01]  /*3220*/  LDC.64 R16, c[0x0][0x398] ;  /* 0x0000e600ff107b82 */ /* 0x000e220000000a00 */
[----:B------:R-:W-:Y:S01]  /*3230*/  R2UR UR6, R10 ;  /* 0x000000000a0672ca */ /* 0x000fe200000e0000 */
[----:B------:R-:W-:Y:S01]  /*3240*/  IMAD R27, R2, R25, UR4 ;  /* 0x00000004021b7e24 */ /* 0x000fe2000f8e0219 */
[----:B------:R-:W-:Y:S01]  /*3250*/  R2UR UR7, R11 ;  /* 0x000000000b0772ca */ /* 0x000fe200000e0000 */
[----:B------:R-:W-:Y:S01]  /*3260*/  VIADD R19, R5, UR4 ;  /* 0x0000000405137c36 */ /* 0x000fe20008000000 */
[----:B------:R-:W-:Y:S02]  /*3270*/  R2UR UR8, R10 ;  /* 0x000000000a0872ca */ /* 0x000fe400000e0000 */
[----:B------:R-:W-:Y:S01]  /*3280*/  R2UR UR9, R11 ;  /* 0x000000000b0972ca */ /* 0x000fe200000e0000 */
[----:B------:R-:W-:-:S04]  /*3290*/  IMAD.WIDE R18, R19, 0x4, R12 ;  /* 0x0000000413127825 */ /* 0x000fc800078e020c */
[----:B0-----:R-:W-:-:S04]  /*32a0*/  IMAD.WIDE R16, R27, 0x4, R16 ;  /* 0x000000041b107825 */ /* 0x001fc800078e0210 */
        /* <DEDUP_REMOVED lines=47> */
[----:B------:R-:W-:-:S06]  /*35a0*/  UIADD3 UR4, UPT, UPT, UR4, 0x10, URZ ;  /* 0x0000001004047890 */ /* 0x000fcc000fffe0ff */
[----:B------:R-:W-:Y:S01]  /*35b0*/  ISETP.NE.AND P0, PT, R23, UR4, PT ;  /* 0x0000000417007c0c */ /* 0x000fe2000bf05270 */
[----:B--2---:R-:W-:Y:S02]  /*35c0*/  FFMA R24, R27, R26, R24 ;  /* 0x0000001a1b187223 */ /* 0x004fe40000000018 */
[----:B------:R-:W2:Y:S04]  /*35d0*/  LDG.E R27, desc[UR6][R18.64+0x38] ;  /* 0x00003806121b7981 */ /* 0x000ea8000c1e1900 */
[----:B------:R-:W2:Y:S02]  /*35e0*/  LDG.E R26, desc[UR8][R16.64+0x38] ;  /* 0x00003808101a7981 */ /* 0x000ea4000c1e1900 */
[----:B--2---:R-:W-:-:S04]  /*35f0*/  FFMA R24, R27, R26, R24 ;  /* 0x0000001a1b187223 */ /* 0x004fc80000000018 */
[----:B---3--:R-:W-:Y:S01]  /*3600*/  FFMA R24, R29, R28, R24 ;  /* 0x0000001c1d187223 */ /* 0x008fe20000000018 */
[----:B------:R-:W-:Y:S06]  /*3610*/  @P0 BRA `(.L_x_69) ;  /* 0xfffffffc00000947 */ /* 0x000fec000383ffff */
.L_x_68:
[----:B------:R-:W-:-:S13]  /*3620*/  LOP3.LUT P0, R16, R2, 0xf, RZ, 0xc0, !PT ;  /* 0x0000000f02107812 */ /* 0x000fda000780c0ff */
[----:B------:R-:W-:Y:S05]  /*3630*/  @!P0 BRA `(.L_x_67) ;  /* 0x0000000400a88947 */ /* 0x000fea0003800000 */
[----:B------:R-:W-:-:S05]  /*3640*/  VIADD R16, R16, 0xffffffff ;  /* 0xffffffff10107836 */ /* 0x000fca0000000000 */
        /* <DEDUP_REMOVED lines=10> */
[----:B------:R-:W-:Y:S01]  /*36f0*/  IMAD.WIDE R18, R19, 0x4, R12 ;  /* 0x0000000413127825 */ /* 0x000fe200078e020c */
        /* <DEDUP_REMOVED lines=27> */
[----:B------:R-:W-:Y:S01]  /*38b0*/  IADD3 R23, PT, PT, R23, 0x8, RZ ;  /* 0x0000000817177810 */ /* 0x000fe20007ffe0ff */
[----:B---3--:R-:W-:-:S04]  /*38c0*/  FFMA R24, R25, R26, R24 ;  /* 0x0000001a19187223 */ /* 0x008fc80000000018 */
[----:B--2---:R-:W-:-:S07]  /*38d0*/  FFMA R24, R27, R28, R24 ;  /* 0x0000001c1b187223 */ /* 0x004fce0000000018 */
.L_x_70:
        /* <DEDUP_REMOVED lines=30> */
[----:B------:R-:W-:Y:S02]  /*3ac0*/  VIADD R23, R23, 0x4 ;  /* 0x0000000417177836 */ /* 0x000fe40000000000 */
[----:B---3--:R-:W-:-:S04]  /*3ad0*/  FFMA R24, R24, R26, R25 ;  /* 0x0000001a18187223 */ /* 0x008fc80000000019 */
[----:B--2---:R-:W-:-:S07]  /*3ae0*/  FFMA R24, R27, R28, R24 ;  /* 0x0000001c1b187223 */ /* 0x004fce0000000018 */
.L_x_71:
        /* <DEDUP_REMOVED lines=31> */
.L_x_67:
[----:B------:R-:W0:Y:S01]  /*3ce0*/  LDC.64 R16, c[0x0][0x398] ;  /* 0x0000e600ff107b82 */ /* 0x000e220000000a00 */
[C---:B------:R-:W-:Y:S01]  /*3cf0*/  VIADD R18, R9.reuse, UR5 ;  /* 0x0000000509127c36 */ /* 0x040fe20008000000 */
[----:B------:R-:W-:Y:S01]  /*3d00*/  R2UR UR6, R10 ;  /* 0x000000000a0672ca */ /* 0x000fe200000e0000 */
[----:B------:R-:W-:Y:S01]  /*3d10*/  VIADD R9, R9, 0x1 ;  /* 0x0000000109097836 */ /* 0x000fe20000000000 */
[----:B------:R-:W-:Y:S01]  /*3d20*/  R2UR UR7, R11 ;  /* 0x000000000b0772ca */ /* 0x000fe200000e0000 */
[----:B------:R-:W-:Y:S01]  /*3d30*/  FADD R21, R22, R21 ;  /* 0x0000001516157221 */ /* 0x000fe20000000000 */
[----:B------:R-:W-:Y:S02]  /*3d40*/  IMAD R19, R2, R18, R3 ;  /* 0x0000001202137224 */ /* 0x000fe400078e0203 */
[----:B------:R-:W-:Y:S01]  /*3d50*/  ISETP.NE.AND P0, PT, R9, R4, PT ;  /* 0x000000040900720c */ /* 0x000fe20003f05270 */
[----:B------:R-:W-:Y:S01]  /*3d60*/  FADD R21, R21, -R24 ;  /* 0x8000001815157221 */ /* 0x000fe20000000000 */
[----:B0-----:R-:W-:-:S07]  /*3d70*/  IMAD.WIDE R16, R19, 0x4, R16 ;  /* 0x0000000413107825 */ /* 0x001fce00078e0210 */
[----:B------:R1:W-:Y:S04]  /*3d80*/  STG.E desc[UR6][R16.64], R21 ;  /* 0x0000001510007986 */ /* 0x0003e8000c101906 */
[----:B------:R-:W-:Y:S05]  /*3d90*/  @P0 BRA `(.L_x_72) ;  /* 0xffffffd800f40947 */ /* 0x000fea000383ffff */
.L_x_48:
[----:B------:R-:W-:Y:S05]  /*3da0*/  BSYNC.RECONVERGENT B0 ;  /* 0x0000000000007941 */ /* 0x000fea0003800200 */
.L_x_47:
[----:B------:R-:W-:Y:S06]  /*3db0*/  BAR.SYNC.DEFER_BLOCKING 0x0 ;  /* 0x0000000000007b1d */ /* 0x000fec0000010000 */
[----:B------:R-:W-:Y:S05]  /*3dc0*/  EXIT ;  /* 0x000000000000794d */ /* 0x000fea0003800000 */
        .type           $_Z13CalculateTheDiPfS_S_S_S_S_$__internal_accurate_pow,@function
        .size           $_Z13CalculateTheDiPfS_S_S_S_S_$__internal_accurate_pow,(.L_x_79 - $_Z13CalculateTheDiPfS_S_S_S_S_$__internal_accurate_pow)
$_Z13CalculateTheDiPfS_S_S_S_S_$__internal_accurate_pow:
[----:B------:R-:W0:Y:S01]  /*3dd0*/  MUFU.RCP64H R21, 2 ;  /* 0x4000000000157908 */ /* 0x000e220000001800 */
[----:B------:R-:W-:Y:S02]  /*3de0*/  HFMA2 R9, -RZ, RZ, 2, 0 ;  /* 0x40000000ff097431 */ /* 0x000fe400000001ff */
[----:B------:R-:W-:Y:S01]  /*3df0*/  IMAD.MOV.U32 R8, RZ, RZ, 0x0 ;  /* 0x00000000ff087424 */ /* 0x000fe200078e00ff */
[----:B------:R-:W-:Y:S01]  /*3e00*/  UMOV UR4, 0x7d2cafe2 ;  /* 0x7d2cafe200047882 */ /* 0x000fe20000000000 */
[----:B------:R-:W-:Y:S01]  /*3e10*/  IMAD.MOV.U32 R20, RZ, RZ, RZ ;  /* 0x000000ffff147224 */ /* 0x000fe200078e00ff */
        /* <DEDUP_REMOVED lines=39> */
[----:B------:R-:W-:Y:S01]  /*4090*/  VIADD R19, R13, 0x100000 ;  /* 0x001000000d137836 */ /* 0x000fe20000000000 */
[----:B------:R-:W-:-:S04]  /*40a0*/  MOV R18, R12 ;  /* 0x0000000c00127202 */ /* 0x000fc80000000f00 */
        /* <DEDUP_REMOVED lines=33> */
[----:B------:R-:W-:Y:S01]  /*42c0*/  MOV R14, 0x3b39803f ;  /* 0x3b39803f000e7802 */ /* 0x000fe20000000f00 */
[----:B------:R-:W-:-:S06]  /*42d0*/  IMAD.MOV.U32 R15, RZ, RZ, 0x3c7abc9e ;  /* 0x3c7abc9eff0f7424 */ /* 0x000fcc00078e00ff */
[----:B------:R-:W-:-:S08]  /*42e0*/  DADD R10, R18, -R10 ;  /* 0x00000000120a7229 */ /* 0x000fd0000000080a */
[----:B------:R-:W-:Y:S01]  /*42f0*/  DFMA R14, R14, UR4, R10 ;  /* 0x000000040e0e7c2b */ /* 0x000fe2000800000a */
[----:B------:R-:W-:Y:S01]  /*4300*/  UMOV UR4, 0x3b39803f ;  /* 0x3b39803f00047882 */ /* 0x000fe20000000000 */
[----:B------:R-:W-:Y:S01]  /*4310*/  IMAD.SHL.U32 R10, R27, 0x2, RZ ;  /* 0x000000021b0a7824 */ /* 0x000fe200078e00ff */
[----:B------:R-:W-:-:S04]  /*4320*/  UMOV UR5, 0x3c7abc9e ;  /* 0x3c7abc9e00057882 */ /* 0x000fc80000000000 */
        /* <DEDUP_REMOVED lines=19> */
[----:B------:R-:W-:Y:S01]  /*4460*/  MOV R16, 0xfca213ea ;  /* 0xfca213ea00107802 */ /* 0x000fe20000000f00 */
[----:B------:R-:W-:Y:S01]  /*4470*/  IMAD.MOV.U32 R17, RZ, RZ, 0x3e928af3 ;  /* 0x3e928af3ff117424 */ /* 0x000fe200078e00ff */
[----:B------:R-:W-:-:S05]  /*4480*/  UMOV UR5, 0x3e5ade15 ;  /* 0x3e5ade1500057882 */ /* 0x000fca0000000000 */
        /* <DEDUP_REMOVED lines=37> */
[----:B------:R-:W-:-:S04]  /*46e0*/  SHF.R.S32.HI R9, RZ, 0x1, R8 ;  /* 0x00000001ff097819 */ /* 0x000fc80000011408 */
[----:B------:R-:W-:Y:S01]  /*46f0*/  LEA R13, R9, R13, 0x14 ;  /* 0x0000000d090d7211 */ /* 0x000fe200078ea0ff */
[----:B------:R-:W-:-:S05]  /*4700*/  IMAD.IADD R8, R10, 0x1, -R9 ;  /* 0x000000010a087824 */ /* 0x000fca00078e0a09 */
[----:B------:R-:W-:Y:S01]  /*4710*/  LEA R9, R8, 0x3ff00000, 0x14 ;  /* 0x3ff0000008097811 */ /* 0x000fe200078ea0ff */
[----:B------:R-:W-:-:S06]  /*4720*/  IMAD.MOV.U32 R8, RZ, RZ, RZ ;  /* 0x000000ffff087224 */ /* 0x000fcc00078e00ff */
[----:B------:R-:W-:-:S11]  /*4730*/  DMUL R8, R12, R8 ;  /* 0x000000080c087228 */ /* 0x000fd60000000000 */
.L_x_73:
[----:B------:R-:W-:Y:S02]  /*4740*/  DFMA R26, R26, R8, R8 ;  /* 0x000000081a1a722b */ /* 0x000fe40000000008 */
[----:B------:R-:W-:-:S08]  /*4750*/  DSETP.NEU.AND P0, PT, |R8|, +INF , PT ;  /* 0x7ff000000800742a */ /* 0x000fd00003f0d200 */
[----:B------:R-:W-:Y:S01]  /*4760*/  FSEL R18, R8, R26, !P0 ;  /* 0x0000001a08127208 */ /* 0x000fe20004000000 */
[----:B------:R-:W-:Y:S01]  /*4770*/  IMAD.MOV.U32 R8, RZ, RZ, R6 ;  /* 0x000000ffff087224 */ /* 0x000fe200078e0006 */
[----:B------:R-:W-:Y:S01]  /*4780*/  FSEL R19, R9, R27, !P0 ;  /* 0x0000001b09137208 */ /* 0x000fe20004000000 */
[----:B------:R-:W-:-:S04]  /*4790*/  IMAD.MOV.U32 R9, RZ, RZ, 0x0 ;  /* 0x00000000ff097424 */ /* 0x000fc800078e00ff */
[----:B------:R-:W-:Y:S05]  /*47a0*/  RET.REL.NODEC R8 `(_Z13CalculateTheDiPfS_S_S_S_S_) ;  /* 0xffffffb808147950 */ /* 0x000fea0003c3ffff */
.L_x_74:
        /* <DEDUP_REMOVED lines=13> */
.L_x_79:


//--------------------- .nv.shared.reserved.0     --------------------------
	.section	.nv.shared.reserved.0,"aw",@nobits
	.weak		__nv_reservedSMEM_offset_0_alias
	.size		__nv_reservedSMEM_offset_0_alias, 0, 64
	.other		__nv_reservedSMEM_offset_0_alias,@"STO_CUDA_RESERVED_SHARED STV_DEFAULT"
__nv_reservedSMEM_offset_0_alias:
	.zero		0
	.zero		64


//--------------------- .nv.constant0._Z14BackwardKerneliiiPfS_S_S_S_f --------------------------
	.section	.nv.constant0._Z14BackwardKerneliiiPfS_S_S_S_f,"a",@progbits
	.sectionflags	@""
	.align	4
.nv.constant0._Z14BackwardKerneliiiPfS_S_S_S_f:
	.zero		956


//--------------------- .nv.constant0._Z21CalculatePArrayKerneliiiPfS_S_S_ --------------------------
	.section	.nv.constant0._Z21CalculatePArrayKerneliiiPfS_S_S_,"a",@progbits
	.sectionflags	@""
	.align	4
.nv.constant0._Z21CalculatePArrayKerneliiiPfS_S_S_:
	.zero		944


//--------------------- .nv.constant0._Z13CalculateTheDiPfS_S_S_S_S_ --------------------------
	.section	.nv.constant0._Z13CalculateTheDiPfS_S_S_S_S_,"a",@progbits
	.sectionflags	@""
	.align	4
.nv.constant0._Z13CalculateTheDiPfS_S_S_S_S_:
	.zero		952


//--------------------- SYMBOLS --------------------------

	.type		.nv.reservedSmem.offset0,@object
	.size		.nv.reservedSmem.offset0,0x4
